//
// Generated by NVIDIA NVVM Compiler
//
// Compiler Build ID: CL-36424714
// Cuda compilation tools, release 13.0, V13.0.88
// Based on NVVM 20.0.0
//

.version 9.0
.target sm_100
.address_size 64

	// .globl	_Z10dft_kernelPN4cuda3std3__47complexIdEES4_j
.func  (.param .align 16 .b8 func_retval0[16]) __internal_trig_reduction_slowpathd
(
	.param .b64 __internal_trig_reduction_slowpathd_param_0
)
;
.global .align 1 .b8 _ZN34_INTERNAL_11f8fb4f_4_k_cu_fc6160f04cuda3std6ranges3__45__cpo4swapE[1];
.global .align 1 .b8 _ZN34_INTERNAL_11f8fb4f_4_k_cu_fc6160f04cuda3std6ranges3__45__cpo9iter_moveE[1];
.global .align 8 .b8 __cudart_i2opi_d[144] = {8, 93, 141, 31, 177, 95, 251, 107, 234, 146, 82, 138, 247, 57, 7, 61, 123, 241, 229, 235, 199, 186, 39, 117, 45, 234, 95, 158, 102, 63, 70, 79, 183, 9, 203, 39, 207, 126, 54, 109, 31, 109, 10, 90, 139, 17, 47, 239, 15, 152, 5, 222, 255, 151, 248, 31, 59, 40, 249, 189, 139, 95, 132, 156, 244, 57, 83, 131, 57, 214, 145, 57, 65, 126, 95, 180, 38, 112, 156, 233, 132, 68, 187, 46, 245, 53, 130, 232, 62, 167, 41, 177, 28, 235, 29, 254, 28, 146, 209, 9, 234, 46, 73, 6, 224, 210, 77, 66, 58, 110, 36, 183, 97, 197, 187, 222, 171, 99, 81, 254, 65, 144, 67, 60, 153, 149, 98, 219, 192, 221, 52, 245, 209, 87, 39, 252, 41, 21, 68, 78, 110, 131, 249, 162};
.global .align 16 .b8 __cudart_sin_cos_coeffs[128] = {70, 210, 176, 44, 241, 229, 90, 190, 146, 227, 172, 105, 227, 29, 199, 62, 161, 98, 219, 25, 160, 1, 42, 191, 24, 8, 17, 17, 17, 17, 129, 63, 84, 85, 85, 85, 85, 85, 197, 191, 0, 0, 0, 0, 0, 0, 0, 0, 0, 0, 0, 0, 0, 0, 0, 0, 100, 129, 253, 32, 131, 255, 168, 189, 40, 133, 239, 193, 167, 238, 33, 62, 217, 230, 6, 142, 79, 126, 146, 190, 233, 188, 221, 25, 160, 1, 250, 62, 71, 93, 193, 22, 108, 193, 86, 191, 81, 85, 85, 85, 85, 85, 165, 63, 0, 0, 0, 0, 0, 0, 224, 191, 0, 0, 0, 0, 0, 0, 240, 63};

.visible .entry _Z10dft_kernelPN4cuda3std3__47complexIdEES4_j(
	.param .u64 .ptr .align 1 _Z10dft_kernelPN4cuda3std3__47complexIdEES4_j_param_0,
	.param .u64 .ptr .align 1 _Z10dft_kernelPN4cuda3std3__47complexIdEES4_j_param_1,
	.param .u32 _Z10dft_kernelPN4cuda3std3__47complexIdEES4_j_param_2
)
{
	.reg .pred 	%p<40>;
	.reg .b32 	%r<33>;
	.reg .b64 	%rd<19>;
	.reg .b64 	%fd<162>;

	ld.param.u64 	%rd4, [_Z10dft_kernelPN4cuda3std3__47complexIdEES4_j_param_0];
	ld.param.u32 	%r13, [_Z10dft_kernelPN4cuda3std3__47complexIdEES4_j_param_2];
	mov.u32 	%r14, %ctaid.x;
	mov.u32 	%r15, %ntid.x;
	mov.u32 	%r16, %tid.x;
	mad.lo.s32 	%r1, %r14, %r15, %r16;
	setp.ge.u32 	%p2, %r1, %r13;
	@%p2 bra 	$L__BB0_24;
	ld.param.u32 	%r27, [_Z10dft_kernelPN4cuda3std3__47complexIdEES4_j_param_2];
	neg.s32 	%r29, %r27;
	cvta.to.global.u64 	%rd18, %rd4;
	mov.f64 	%fd144, 0d0000000000000000;
	cvt.rn.f64.u32 	%fd56, %r1;
	mul.f64 	%fd57, %fd56, 0dC01921FB54442D18;
	mov.u64 	%rd8, __cudart_sin_cos_coeffs;
	mov.f64 	%fd145, %fd144;
	mov.f64 	%fd146, %fd144;
$L__BB0_2:
	ld.param.u32 	%r28, [_Z10dft_kernelPN4cuda3std3__47complexIdEES4_j_param_2];
	mul.f64 	%fd58, %fd57, %fd144;
	cvt.rn.f64.u32 	%fd59, %r28;
	div.rn.f64 	%fd4, %fd58, %fd59;
	abs.f64 	%fd5, %fd4;
	setp.neu.f64 	%p3, %fd5, 0d7FF0000000000000;
	@%p3 bra 	$L__BB0_4;
	mov.f64 	%fd65, 0d0000000000000000;
	mul.rn.f64 	%fd148, %fd4, %fd65;
	mov.b32 	%r31, 1;
	bra.uni 	$L__BB0_7;
$L__BB0_4:
	mul.f64 	%fd60, %fd4, 0d3FE45F306DC9C883;
	cvt.rni.s32.f64 	%r30, %fd60;
	cvt.rn.f64.s32 	%fd61, %r30;
	fma.rn.f64 	%fd62, %fd61, 0dBFF921FB54442D18, %fd4;
	fma.rn.f64 	%fd63, %fd61, 0dBC91A62633145C00, %fd62;
	fma.rn.f64 	%fd148, %fd61, 0dB97B839A252049C0, %fd63;
	setp.ltu.f64 	%p4, %fd5, 0d41E0000000000000;
	@%p4 bra 	$L__BB0_6;
	{ // callseq 0, 0
	.param .b64 param0;
	st.param.f64 	[param0], %fd4;
	.param .align 16 .b8 retval0[16];
	call.uni (retval0), 
	__internal_trig_reduction_slowpathd, 
	(
	param0
	);
	ld.param.f64 	%fd148, [retval0];
	ld.param.b32 	%r30, [retval0+8];
	} // callseq 0
$L__BB0_6:
	add.s32 	%r31, %r30, 1;
$L__BB0_7:
	setp.neu.f64 	%p5, %fd5, 0d7FF0000000000000;
	shl.b32 	%r19, %r31, 6;
	cvt.u64.u32 	%rd6, %r19;
	and.b64  	%rd7, %rd6, 64;
	add.s64 	%rd9, %rd8, %rd7;
	mul.rn.f64 	%fd66, %fd148, %fd148;
	and.b32  	%r20, %r31, 1;
	setp.eq.b32 	%p6, %r20, 1;
	selp.f64 	%fd67, 0dBDA8FF8320FD8164, 0d3DE5DB65F9785EBA, %p6;
	ld.global.nc.v2.f64 	{%fd68, %fd69}, [%rd9];
	fma.rn.f64 	%fd70, %fd67, %fd66, %fd68;
	fma.rn.f64 	%fd71, %fd70, %fd66, %fd69;
	ld.global.nc.v2.f64 	{%fd72, %fd73}, [%rd9+16];
	fma.rn.f64 	%fd74, %fd71, %fd66, %fd72;
	fma.rn.f64 	%fd75, %fd74, %fd66, %fd73;
	ld.global.nc.v2.f64 	{%fd76, %fd77}, [%rd9+32];
	fma.rn.f64 	%fd78, %fd75, %fd66, %fd76;
	fma.rn.f64 	%fd79, %fd78, %fd66, %fd77;
	fma.rn.f64 	%fd80, %fd79, %fd148, %fd148;
	fma.rn.f64 	%fd81, %fd79, %fd66, 0d3FF0000000000000;
	selp.f64 	%fd82, %fd81, %fd80, %p6;
	and.b32  	%r21, %r31, 2;
	setp.eq.s32 	%p7, %r21, 0;
	mov.f64 	%fd83, 0d0000000000000000;
	sub.f64 	%fd84, %fd83, %fd82;
	selp.f64 	%fd158, %fd82, %fd84, %p7;
	@%p5 bra 	$L__BB0_9;
	mov.f64 	%fd90, 0d0000000000000000;
	mul.rn.f64 	%fd149, %fd4, %fd90;
	mov.b32 	%r32, 0;
	bra.uni 	$L__BB0_11;
$L__BB0_9:
	mul.f64 	%fd85, %fd4, 0d3FE45F306DC9C883;
	cvt.rni.s32.f64 	%r32, %fd85;
	cvt.rn.f64.s32 	%fd86, %r32;
	fma.rn.f64 	%fd87, %fd86, 0dBFF921FB54442D18, %fd4;
	fma.rn.f64 	%fd88, %fd86, 0dBC91A62633145C00, %fd87;
	fma.rn.f64 	%fd149, %fd86, 0dB97B839A252049C0, %fd88;
	setp.ltu.f64 	%p8, %fd5, 0d41E0000000000000;
	@%p8 bra 	$L__BB0_11;
	{ // callseq 1, 0
	.param .b64 param0;
	st.param.f64 	[param0], %fd4;
	.param .align 16 .b8 retval0[16];
	call.uni (retval0), 
	__internal_trig_reduction_slowpathd, 
	(
	param0
	);
	ld.param.f64 	%fd149, [retval0];
	ld.param.b32 	%r32, [retval0+8];
	} // callseq 1
$L__BB0_11:
	shl.b32 	%r24, %r32, 6;
	cvt.u64.u32 	%rd10, %r24;
	and.b64  	%rd11, %rd10, 64;
	add.s64 	%rd13, %rd8, %rd11;
	mul.rn.f64 	%fd91, %fd149, %fd149;
	and.b32  	%r25, %r32, 1;
	setp.eq.b32 	%p9, %r25, 1;
	selp.f64 	%fd92, 0dBDA8FF8320FD8164, 0d3DE5DB65F9785EBA, %p9;
	ld.global.nc.v2.f64 	{%fd93, %fd94}, [%rd13];
	fma.rn.f64 	%fd95, %fd92, %fd91, %fd93;
	fma.rn.f64 	%fd96, %fd95, %fd91, %fd94;
	ld.global.nc.v2.f64 	{%fd97, %fd98}, [%rd13+16];
	fma.rn.f64 	%fd99, %fd96, %fd91, %fd97;
	fma.rn.f64 	%fd100, %fd99, %fd91, %fd98;
	ld.global.nc.v2.f64 	{%fd101, %fd102}, [%rd13+32];
	fma.rn.f64 	%fd103, %fd100, %fd91, %fd101;
	fma.rn.f64 	%fd104, %fd103, %fd91, %fd102;
	fma.rn.f64 	%fd105, %fd104, %fd149, %fd149;
	fma.rn.f64 	%fd106, %fd104, %fd91, 0d3FF0000000000000;
	selp.f64 	%fd107, %fd106, %fd105, %p9;
	and.b32  	%r26, %r32, 2;
	setp.eq.s32 	%p10, %r26, 0;
	mov.f64 	%fd108, 0d0000000000000000;
	sub.f64 	%fd109, %fd108, %fd107;
	selp.f64 	%fd159, %fd107, %fd109, %p10;
	ld.global.v2.f64 	{%fd156, %fd157}, [%rd18];
	mul.f64 	%fd19, %fd158, %fd156;
	mul.f64 	%fd20, %fd157, %fd159;
	mul.f64 	%fd21, %fd156, %fd159;
	mul.f64 	%fd22, %fd158, %fd157;
	sub.f64 	%fd160, %fd19, %fd20;
	add.f64 	%fd161, %fd22, %fd21;
	setp.num.f64 	%p11, %fd160, %fd160;
	setp.num.f64 	%p12, %fd161, %fd161;
	or.pred  	%p13, %p11, %p12;
	@%p13 bra 	$L__BB0_22;
	abs.f64 	%fd112, %fd156;
	setp.eq.f64 	%p14, %fd112, 0d7FF0000000000000;
	mov.f64 	%fd150, 0d3FF0000000000000;
	@%p14 bra 	$L__BB0_14;
	abs.f64 	%fd114, %fd157;
	setp.neu.f64 	%p16, %fd114, 0d7FF0000000000000;
	mov.f64 	%fd150, 0d0000000000000000;
	mov.pred 	%p39, -1;
	@%p16 bra 	$L__BB0_15;
$L__BB0_14:
	copysign.f64 	%fd156, %fd156, %fd150;
	abs.f64 	%fd115, %fd157;
	setp.neu.f64 	%p18, %fd115, 0d7FF0000000000000;
	selp.f64 	%fd116, 0d0000000000000000, 0d3FF0000000000000, %p18;
	copysign.f64 	%fd157, %fd157, %fd116;
	setp.num.f64 	%p19, %fd158, %fd158;
	mov.f64 	%fd117, 0d0000000000000000;
	copysign.f64 	%fd118, %fd158, %fd117;
	selp.f64 	%fd158, %fd158, %fd118, %p19;
	setp.num.f64 	%p20, %fd159, %fd159;
	copysign.f64 	%fd119, %fd159, %fd117;
	selp.f64 	%fd159, %fd159, %fd119, %p20;
	mov.pred 	%p39, 0;
$L__BB0_15:
	abs.f64 	%fd121, %fd158;
	setp.eq.f64 	%p21, %fd121, 0d7FF0000000000000;
	mov.f64 	%fd155, 0d3FF0000000000000;
	@%p21 bra 	$L__BB0_17;
	abs.f64 	%fd123, %fd159;
	setp.neu.f64 	%p22, %fd123, 0d7FF0000000000000;
	mov.f64 	%fd155, 0d0000000000000000;
	@%p22 bra 	$L__BB0_18;
$L__BB0_17:
	copysign.f64 	%fd158, %fd158, %fd155;
	abs.f64 	%fd124, %fd159;
	setp.neu.f64 	%p23, %fd124, 0d7FF0000000000000;
	selp.f64 	%fd125, 0d0000000000000000, 0d3FF0000000000000, %p23;
	copysign.f64 	%fd159, %fd159, %fd125;
	setp.num.f64 	%p24, %fd156, %fd156;
	mov.f64 	%fd126, 0d0000000000000000;
	copysign.f64 	%fd127, %fd156, %fd126;
	selp.f64 	%fd156, %fd156, %fd127, %p24;
	setp.num.f64 	%p25, %fd157, %fd157;
	copysign.f64 	%fd128, %fd157, %fd126;
	selp.f64 	%fd157, %fd157, %fd128, %p25;
	bra.uni 	$L__BB0_21;
$L__BB0_18:
	not.pred 	%p26, %p39;
	@%p26 bra 	$L__BB0_21;
	abs.f64 	%fd129, %fd19;
	setp.neu.f64 	%p27, %fd129, 0d7FF0000000000000;
	abs.f64 	%fd130, %fd20;
	setp.neu.f64 	%p28, %fd130, 0d7FF0000000000000;
	and.pred  	%p29, %p27, %p28;
	abs.f64 	%fd131, %fd21;
	setp.neu.f64 	%p30, %fd131, 0d7FF0000000000000;
	and.pred  	%p31, %p30, %p29;
	abs.f64 	%fd132, %fd22;
	setp.neu.f64 	%p32, %fd132, 0d7FF0000000000000;
	and.pred  	%p33, %p31, %p32;
	@%p33 bra 	$L__BB0_22;
	setp.num.f64 	%p34, %fd156, %fd156;
	mov.f64 	%fd134, 0d0000000000000000;
	copysign.f64 	%fd135, %fd156, %fd134;
	selp.f64 	%fd156, %fd156, %fd135, %p34;
	setp.num.f64 	%p35, %fd157, %fd157;
	copysign.f64 	%fd136, %fd157, %fd134;
	selp.f64 	%fd157, %fd157, %fd136, %p35;
	setp.num.f64 	%p36, %fd158, %fd158;
	copysign.f64 	%fd137, %fd158, %fd134;
	selp.f64 	%fd158, %fd158, %fd137, %p36;
	setp.num.f64 	%p37, %fd159, %fd159;
	copysign.f64 	%fd138, %fd159, %fd134;
	selp.f64 	%fd159, %fd159, %fd138, %p37;
$L__BB0_21:
	mul.f64 	%fd139, %fd156, %fd158;
	mul.f64 	%fd140, %fd157, %fd159;
	mul.f64 	%fd141, %fd156, %fd159;
	sub.f64 	%fd142, %fd139, %fd140;
	mul.f64 	%fd160, %fd142, 0d7FF0000000000000;
	fma.rn.f64 	%fd143, %fd157, %fd158, %fd141;
	mul.f64 	%fd161, %fd143, 0d7FF0000000000000;
$L__BB0_22:
	add.f64 	%fd145, %fd145, %fd160;
	add.f64 	%fd146, %fd146, %fd161;
	add.f64 	%fd144, %fd144, 0d3FF0000000000000;
	add.s32 	%r29, %r29, 1;
	setp.ne.s32 	%p38, %r29, 0;
	add.s64 	%rd18, %rd18, 16;
	@%p38 bra 	$L__BB0_2;
	ld.param.u64 	%rd17, [_Z10dft_kernelPN4cuda3std3__47complexIdEES4_j_param_1];
	cvta.to.global.u64 	%rd14, %rd17;
	mul.wide.u32 	%rd15, %r1, 16;
	add.s64 	%rd16, %rd14, %rd15;
	st.global.v2.f64 	[%rd16], {%fd145, %fd146};
$L__BB0_24:
	ret;

}
	// .globl	_Z19bit_reversal_kernelv
.visible .entry _Z19bit_reversal_kernelv()
{


	ret;

}
	// .globl	_Z16butterfly_kernelv
.visible .entry _Z16butterfly_kernelv()
{


	ret;

}
.func  (.param .align 16 .b8 func_retval0[16]) __internal_trig_reduction_slowpathd(
	.param .b64 __internal_trig_reduction_slowpathd_param_0
)
{
	.local .align 8 .b8 	__local_depot3[40];
	.reg .b64 	%SP;
	.reg .b64 	%SPL;
	.reg .pred 	%p<10>;
	.reg .b32 	%r<47>;
	.reg .b64 	%rd<74>;
	.reg .b64 	%fd<5>;

	mov.u64 	%SPL, __local_depot3;
	ld.param.f64 	%fd4, [__internal_trig_reduction_slowpathd_param_0];
	add.u64 	%rd1, %SPL, 0;
	{
	.reg .b32 %temp; 
	mov.b64 	{%temp, %r1}, %fd4;
	}
	shr.u32 	%r2, %r1, 20;
	and.b32  	%r3, %r2, 2047;
	setp.eq.s32 	%p1, %r3, 2047;
	mov.b32 	%r46, 0;
	@%p1 bra 	$L__BB3_9;
	add.s32 	%r20, %r3, -1024;
	mov.b64 	%rd20, %fd4;
	shl.b64 	%rd2, %rd20, 11;
	shr.u32 	%r4, %r20, 6;
	sub.s32 	%r45, 15, %r4;
	sub.s32 	%r21, 19, %r4;
	setp.lt.u32 	%p2, %r20, 128;
	selp.b32 	%r6, 18, %r21, %p2;
	setp.ge.s32 	%p3, %r45, %r6;
	mov.b64 	%rd70, 0;
	@%p3 bra 	$L__BB3_4;
	add.s32 	%r23, %r6, %r4;
	neg.s32 	%r43, %r23;
	or.b64  	%rd3, %rd2, -9223372036854775808;
	mov.b64 	%rd70, 0;
	mov.b32 	%r42, 0;
	mov.u64 	%rd25, __cudart_i2opi_d;
	mov.u32 	%r44, %r45;
$L__BB3_3:
	.pragma "nounroll";
	mul.wide.s32 	%rd22, %r42, 8;
	add.s64 	%rd23, %rd1, %rd22;
	mul.wide.s32 	%rd24, %r44, 8;
	add.s64 	%rd26, %rd25, %rd24;
	ld.global.nc.u64 	%rd27, [%rd26];
	{
	.reg .u32 %r0, %r1, %r2, %r3, %alo, %ahi, %blo, %bhi, %clo, %chi;
	mov.b64 	{%alo,%ahi}, %rd27;
	mov.b64 	{%blo,%bhi}, %rd3;
	mov.b64 	{%clo,%chi}, %rd70;
	mad.lo.cc.u32 	%r0, %alo, %blo, %clo;
	madc.hi.cc.u32 	%r1, %alo, %blo, %chi;
	madc.hi.u32 	%r2, %alo, %bhi, 0;
	mad.lo.cc.u32 	%r1, %alo, %bhi, %r1;
	madc.hi.cc.u32 	%r2, %ahi, %blo, %r2;
	madc.hi.u32 	%r3, %ahi, %bhi, 0;
	mad.lo.cc.u32 	%r1, %ahi, %blo, %r1;
	madc.lo.cc.u32 	%r2, %ahi, %bhi, %r2;
	addc.u32 	%r3, %r3, 0;
	mov.b64 	%rd28, {%r0,%r1};
	mov.b64 	%rd70, {%r2,%r3};
	}
	st.local.u64 	[%rd23], %rd28;
	add.s32 	%r44, %r44, 1;
	add.s32 	%r43, %r43, 1;
	add.s32 	%r42, %r42, 1;
	setp.ne.s32 	%p4, %r43, -15;
	mov.u32 	%r45, %r6;
	@%p4 bra 	$L__BB3_3;
$L__BB3_4:
	cvt.s64.s32 	%rd29, %r45;
	cvt.u64.u32 	%rd30, %r4;
	add.s64 	%rd31, %rd30, %rd29;
	shl.b64 	%rd32, %rd31, 3;
	add.s64 	%rd33, %rd1, %rd32;
	st.local.u64 	[%rd33+-120], %rd70;
	and.b32  	%r15, %r2, 63;
	ld.local.u64 	%rd72, [%rd1+16];
	ld.local.u64 	%rd71, [%rd1+24];
	setp.eq.s32 	%p5, %r15, 0;
	@%p5 bra 	$L__BB3_6;
	shl.b64 	%rd34, %rd71, %r15;
	shr.u64 	%rd35, %rd72, 1;
	xor.b32  	%r24, %r15, 63;
	shr.u64 	%rd36, %rd35, %r24;
	or.b64  	%rd71, %rd34, %rd36;
	ld.local.u64 	%rd37, [%rd1+8];
	shl.b64 	%rd38, %rd72, %r15;
	shr.u64 	%rd39, %rd37, 1;
	shr.u64 	%rd40, %rd39, %r24;
	or.b64  	%rd72, %rd38, %rd40;
$L__BB3_6:
	and.b32  	%r25, %r1, -2147483648;
	shr.u64 	%rd41, %rd71, 62;
	cvt.u32.u64 	%r26, %rd41;
	mov.b64 	{%r27, %r28}, %rd71;
	mov.b64 	{%r29, %r30}, %rd72;
	shf.l.wrap.b32 	%r31, %r30, %r27, 2;
	shf.l.wrap.b32 	%r32, %r27, %r28, 2;
	mov.b64 	%rd42, {%r31, %r32};
	shl.b64 	%rd43, %rd72, 2;
	shr.u64 	%rd44, %rd42, 63;
	cvt.u32.u64 	%r33, %rd44;
	add.s32 	%r34, %r33, %r26;
	setp.eq.s32 	%p6, %r25, 0;
	neg.s32 	%r35, %r34;
	selp.b32 	%r46, %r34, %r35, %p6;
	setp.gt.s64 	%p7, %rd42, -1;
	mov.b64 	%rd45, 0;
	{
	.reg .u32 %r0, %r1, %r2, %r3, %a0, %a1, %a2, %a3, %b0, %b1, %b2, %b3;
	mov.b64 	{%a0,%a1}, %rd45;
	mov.b64 	{%a2,%a3}, %rd45;
	mov.b64 	{%b0,%b1}, %rd43;
	mov.b64 	{%b2,%b3}, %rd42;
	sub.cc.u32 	%r0, %a0, %b0;
	subc.cc.u32 	%r1, %a1, %b1;
	subc.cc.u32 	%r2, %a2, %b2;
	subc.u32 	%r3, %a3, %b3;
	mov.b64 	%rd46, {%r0,%r1};
	mov.b64 	%rd47, {%r2,%r3};
	}
	xor.b32  	%r36, %r25, -2147483648;
	selp.b64 	%rd73, %rd42, %rd47, %p7;
	selp.b64 	%rd14, %rd43, %rd46, %p7;
	selp.b32 	%r17, %r25, %r36, %p7;
	clz.b64 	%r37, %rd73;
	cvt.u64.u32 	%rd15, %r37;
	setp.eq.s32 	%p8, %r37, 0;
	@%p8 bra 	$L__BB3_8;
	cvt.u32.u64 	%r38, %rd15;
	and.b32  	%r39, %r38, 63;
	shl.b64 	%rd48, %rd73, %r39;
	shr.u64 	%rd49, %rd14, 1;
	not.b32 	%r40, %r38;
	and.b32  	%r41, %r40, 63;
	shr.u64 	%rd50, %rd49, %r41;
	or.b64  	%rd73, %rd48, %rd50;
$L__BB3_8:
	mov.b64 	%rd51, -3958705157555305931;
	{
	.reg .u32 %r0, %r1, %r2, %r3, %alo, %ahi, %blo, %bhi;
	mov.b64 	{%alo,%ahi}, %rd73;
	mov.b64 	{%blo,%bhi}, %rd51;
	mul.lo.u32 	%r0, %alo, %blo;
	mul.hi.u32 	%r1, %alo, %blo;
	mad.lo.cc.u32 	%r1, %alo, %bhi, %r1;
	madc.hi.u32 	%r2, %alo, %bhi, 0;
	mad.lo.cc.u32 	%r1, %ahi, %blo, %r1;
	madc.hi.cc.u32 	%r2, %ahi, %blo, %r2;
	madc.hi.u32 	%r3, %ahi, %bhi, 0;
	mad.lo.cc.u32 	%r2, %ahi, %bhi, %r2;
	addc.u32 	%r3, %r3, 0;
	mov.b64 	%rd52, {%r0,%r1};
	mov.b64 	%rd53, {%r2,%r3};
	}
	setp.gt.s64 	%p9, %rd53, 0;
	{
	.reg .u32 %r0, %r1, %r2, %r3, %a0, %a1, %a2, %a3, %b0, %b1, %b2, %b3;
	mov.b64 	{%a0,%a1}, %rd52;
	mov.b64 	{%a2,%a3}, %rd53;
	mov.b64 	{%b0,%b1}, %rd52;
	mov.b64 	{%b2,%b3}, %rd53;
	add.cc.u32 	%r0, %a0, %b0;
	addc.cc.u32 	%r1, %a1, %b1;
	addc.cc.u32 	%r2, %a2, %b2;
	addc.u32 	%r3, %a3, %b3;
	mov.b64 	%rd54, {%r0,%r1};
	mov.b64 	%rd55, {%r2,%r3};
	}
	selp.b64 	%rd56, %rd55, %rd53, %p9;
	selp.s64 	%rd57, -1, 0, %p9;
	sub.s64 	%rd58, %rd57, %rd15;
	cvt.u64.u32 	%rd59, %r17;
	shl.b64 	%rd60, %rd59, 32;
	add.s64 	%rd61, %rd56, 1;
	shr.u64 	%rd62, %rd61, 10;
	add.s64 	%rd63, %rd62, 1;
	shr.u64 	%rd64, %rd63, 1;
	shl.b64 	%rd65, %rd58, 52;
	add.s64 	%rd66, %rd65, %rd64;
	add.s64 	%rd67, %rd66, 4602678819172646912;
	or.b64  	%rd68, %rd67, %rd60;
	mov.b64 	%fd4, %rd68;
$L__BB3_9:
	st.param.f64 	[func_retval0], %fd4;
	st.param.b32 	[func_retval0+8], %r46;
	ret;

}


// ===== COMPILED SASS (sm_100) =====

	.target	sm_100

	.elftype	@"ET_EXEC"


//--------------------- .note.nv.tkinfo           --------------------------
	.section	.note.nv.tkinfo,"",@"SHT_NOTE"
	.sectionflags	@"SHF_NOTE_NV_TKINFO"
	.tkinfo
        /*0018*/ 	.word	0x00000002
        /*0030*/ 	.string	""
        /*0030*/ 	.string	"ptxas"
        /*0030*/ 	.string	"Cuda compilation tools, release 13.0, V13.0.88"
        /*0030*/ 	.string	"Build cuda_13.0.r13.0/compiler.36424714_0"
        /*0030*/ 	.string	"-arch sm_100 -m 64 "



//--------------------- .note.nv.cuinfo           --------------------------
	.section	.note.nv.cuinfo,"",@"SHT_NOTE"
	.sectionflags	@"SHF_NOTE_NV_CUINFO"
        /*0018*/ 	.short	0x0002
        /*001a*/ 	.short	0x0064
        /*001c*/ 	.short	0x0082
	.zero		2


//--------------------- .nv.info                  --------------------------
	.section	.nv.info,"",@"SHT_CUDA_INFO"
	.align	4


	//----- nvinfo : EIATTR_REGCOUNT
	.align		4
        /*0000*/ 	.byte	0x04, 0x2f
        /*0002*/ 	.short	(.L_5 - .L_4)
	.align		4
.L_4:
        /*0004*/ 	.word	index@(_Z10dft_kernelPN4cuda3std3__47complexIdEES4_j)
        /*0008*/ 	.word	0x00000028


	//----- nvinfo : EIATTR_FRAME_SIZE
	.align		4
.L_5:
        /*000c*/ 	.byte	0x04, 0x11
        /*000e*/ 	.short	(.L_7 - .L_6)
	.align		4
.L_6:
        /*0010*/ 	.word	index@($_Z10dft_kernelPN4cuda3std3__47complexIdEES4_j$__internal_trig_reduction_slowpathd)
        /*0014*/ 	.word	0x00000028


	//----- nvinfo : EIATTR_FRAME_SIZE
	.align		4
.L_7:
        /*0018*/ 	.byte	0x04, 0x11
        /*001a*/ 	.short	(.L_9 - .L_8)
	.align		4
.L_8:
        /*001c*/ 	.word	index@($__internal_0_$__cuda_sm20_div_rn_f64_full)
        /*0020*/ 	.word	0x00000028


	//----- nvinfo : EIATTR_FRAME_SIZE
	.align		4
.L_9:
        /*0024*/ 	.byte	0x04, 0x11
        /*0026*/ 	.short	(.L_11 - .L_10)
	.align		4
.L_10:
        /*0028*/ 	.word	index@(_Z10dft_kernelPN4cuda3std3__47complexIdEES4_j)
        /*002c*/ 	.word	0x00000028


	//----- nvinfo : EIATTR_REGCOUNT
	.align		4
.L_11:
        /*0030*/ 	.byte	0x04, 0x2f
        /*0032*/ 	.short	(.L_13 - .L_12)
	.align		4
.L_12:
        /*0034*/ 	.word	index@(_Z19bit_reversal_kernelv)
        /*0038*/ 	.word	0x00000004


	//----- nvinfo : EIATTR_FRAME_SIZE
	.align		4
.L_13:
        /*003c*/ 	.byte	0x04, 0x11
        /*003e*/ 	.short	(.L_15 - .L_14)
	.align		4
.L_14:
        /*0040*/ 	.word	index@(_Z19bit_reversal_kernelv)
        /*0044*/ 	.word	0x00000000


	//----- nvinfo : EIATTR_REGCOUNT
	.align		4
.L_15:
        /*0048*/ 	.byte	0x04, 0x2f
        /*004a*/ 	.short	(.L_17 - .L_16)
	.align		4
.L_16:
        /*004c*/ 	.word	index@(_Z16butterfly_kernelv)
        /*0050*/ 	.word	0x00000004


	//----- nvinfo : EIATTR_FRAME_SIZE
	.align		4
.L_17:
        /*0054*/ 	.byte	0x04, 0x11
        /*0056*/ 	.short	(.L_19 - .L_18)
	.align		4
.L_18:
        /*0058*/ 	.word	index@(_Z16butterfly_kernelv)
        /*005c*/ 	.word	0x00000000


	//----- nvinfo : EIATTR_MIN_STACK_SIZE
	.align		4
.L_19:
        /*0060*/ 	.byte	0x04, 0x12
        /*0062*/ 	.short	(.L_21 - .L_20)
	.align		4
.L_20:
        /*0064*/ 	.word	index@(_Z16butterfly_kernelv)
        /*0068*/ 	.word	0x00000000


	//----- nvinfo : EIATTR_MIN_STACK_SIZE
	.align		4
.L_21:
        /*006c*/ 	.byte	0x04, 0x12
        /*006e*/ 	.short	(.L_23 - .L_22)
	.align		4
.L_22:
        /*0070*/ 	.word	index@(_Z19bit_reversal_kernelv)
        /*0074*/ 	.word	0x00000000


	//----- nvinfo : EIATTR_MIN_STACK_SIZE
	.align		4
.L_23:
        /*0078*/ 	.byte	0x04, 0x12
        /*007a*/ 	.short	(.L_25 - .L_24)
	.align		4
.L_24:
        /*007c*/ 	.word	index@(_Z10dft_kernelPN4cuda3std3__47complexIdEES4_j)
        /*0080*/ 	.word	0x00000028
.L_25:


//--------------------- .nv.compat                --------------------------
	.section	.nv.compat,"",@"SHT_CUDA_COMPAT_INFO"
	.align	4
        /*0000*/ 	.byte	0x02, 0x09, 0x00, 0x00, 0x02, 0x02, 0x01, 0x00, 0x02, 0x05, 0x05, 0x00, 0x03, 0x07, 0x01, 0x01
        /*0010*/ 	.byte	0x02, 0x03, 0x00, 0x00, 0x02, 0x06, 0x01, 0x00, 0x04, 0x0b, 0x08, 0x00, 0x01, 0x00, 0x00, 0x00
        /*0020*/ 	.byte	0x00, 0x00, 0x00, 0x00


//--------------------- .nv.info._Z16butterfly_kernelv --------------------------
	.section	.nv.info._Z16butterfly_kernelv,"",@"SHT_CUDA_INFO"
	.sectionflags	@""
	.align	4


	//----- nvinfo : EIATTR_CUDA_API_VERSION
	.align		4
        /*0000*/ 	.byte	0x04, 0x37
        /*0002*/ 	.short	(.L_27 - .L_26)
.L_26:
        /*0004*/ 	.word	0x00000082


	//----- nvinfo : EIATTR_SPARSE_MMA_MASK
	.align		4
.L_27:
        /*0008*/ 	.byte	0x03, 0x50
        /*000a*/ 	.short	0x0000


	//----- nvinfo : EIATTR_MAXREG_COUNT
	.align		4
        /*000c*/ 	.byte	0x03, 0x1b
        /*000e*/ 	.short	0x00ff


	//----- nvinfo : EIATTR_MERCURY_ISA_VERSION
	.align		4
        /*0010*/ 	.byte	0x03, 0x5f
        /*0012*/ 	.short	0x0101


	//----- nvinfo : EIATTR_VRC_CTA_INIT_COUNT
	.align		4
        /*0014*/ 	.byte	0x02, 0x4a
	.zero		1
	.zero		1


	//----- nvinfo : EIATTR_EXIT_INSTR_OFFSETS
	.align		4
        /*0018*/ 	.byte	0x04, 0x1c
        /*001a*/ 	.short	(.L_29 - .L_28)


	//   ....[0]....
.L_28:
        /*001c*/ 	.word	0x00000010


	//----- nvinfo : EIATTR_SW_WAR
	.align		4
.L_29:
        /*0020*/ 	.byte	0x04, 0x36
        /*0022*/ 	.short	(.L_31 - .L_30)
.L_30:
        /*0024*/ 	.word	0x00000008
.L_31:


//--------------------- .nv.info._Z19bit_reversal_kernelv --------------------------
	.section	.nv.info._Z19bit_reversal_kernelv,"",@"SHT_CUDA_INFO"
	.sectionflags	@""
	.align	4


	//----- nvinfo : EIATTR_CUDA_API_VERSION
	.align		4
        /*0000*/ 	.byte	0x04, 0x37
        /*0002*/ 	.short	(.L_33 - .L_32)
.L_32:
        /*0004*/ 	.word	0x00000082


	//----- nvinfo : EIATTR_SPARSE_MMA_MASK
	.align		4
.L_33:
        /*0008*/ 	.byte	0x03, 0x50
        /*000a*/ 	.short	0x0000


	//----- nvinfo : EIATTR_MAXREG_COUNT
	.align		4
        /*000c*/ 	.byte	0x03, 0x1b
        /*000e*/ 	.short	0x00ff


	//----- nvinfo : EIATTR_MERCURY_ISA_VERSION
	.align		4
        /*0010*/ 	.byte	0x03, 0x5f
        /*0012*/ 	.short	0x0101


	//----- nvinfo : EIATTR_VRC_CTA_INIT_COUNT
	.align		4
        /*0014*/ 	.byte	0x02, 0x4a
	.zero		1
	.zero		1


	//----- nvinfo : EIATTR_EXIT_INSTR_OFFSETS
	.align		4
        /*0018*/ 	.byte	0x04, 0x1c
        /*001a*/ 	.short	(.L_35 - .L_34)


	//   ....[0]....
.L_34:
        /*001c*/ 	.word	0x00000010


	//----- nvinfo : EIATTR_SW_WAR
	.align		4
.L_35:
        /*0020*/ 	.byte	0x04, 0x36
        /*0022*/ 	.short	(.L_37 - .L_36)
.L_36:
        /*0024*/ 	.word	0x00000008
.L_37:


//--------------------- .nv.info._Z10dft_kernelPN4cuda3std3__47complexIdEES4_j --------------------------
	.section	.nv.info._Z10dft_kernelPN4cuda3std3__47complexIdEES4_j,"",@"SHT_CUDA_INFO"
	.sectionflags	@""
	.align	4


	//----- nvinfo : EIATTR_CUDA_API_VERSION
	.align		4
        /*0000*/ 	.byte	0x04, 0x37
        /*0002*/ 	.short	(.L_39 - .L_38)
.L_38:
        /*0004*/ 	.word	0x00000082


	//----- nvinfo : EIATTR_KPARAM_INFO
	.align		4
.L_39:
        /*0008*/ 	.byte	0x04, 0x17
        /*000a*/ 	.short	(.L_41 - .L_40)
.L_40:
        /*000c*/ 	.word	0x00000000
        /*0010*/ 	.short	0x0002
        /*0012*/ 	.short	0x0010
        /*0014*/ 	.byte	0x00, 0xf0, 0x11, 0x00


	//----- nvinfo : EIATTR_KPARAM_INFO
	.align		4
.L_41:
        /*0018*/ 	.byte	0x04, 0x17
        /*001a*/ 	.short	(.L_43 - .L_42)
.L_42:
        /*001c*/ 	.word	0x00000000
        /*0020*/ 	.short	0x0001
        /*0022*/ 	.short	0x0008
        /*0024*/ 	.byte	0x00, 0xf5, 0x21, 0x00


	//----- nvinfo : EIATTR_KPARAM_INFO
	.align		4
.L_43:
        /*0028*/ 	.byte	0x04, 0x17
        /*002a*/ 	.short	(.L_45 - .L_44)
.L_44:
        /*002c*/ 	.word	0x00000000
        /*0030*/ 	.short	0x0000
        /*0032*/ 	.short	0x0000
        /*0034*/ 	.byte	0x00, 0xf5, 0x21, 0x00


	//----- nvinfo : EIATTR_SPARSE_MMA_MASK
	.align		4
.L_45:
        /*0038*/ 	.byte	0x03, 0x50
        /*003a*/ 	.short	0x0000


	//----- nvinfo : EIATTR_MAXREG_COUNT
	.align		4
        /*003c*/ 	.byte	0x03, 0x1b
        /*003e*/ 	.short	0x00ff


	//----- nvinfo : EIATTR_MERCURY_ISA_VERSION
	.align		4
        /*0040*/ 	.byte	0x03, 0x5f
        /*0042*/ 	.short	0x0101


	//----- nvinfo : EIATTR_VRC_CTA_INIT_COUNT
	.align		4
        /*0044*/ 	.byte	0x02, 0x4a
	.zero		1
	.zero		1


	//----- nvinfo : EIATTR_EXIT_INSTR_OFFSETS
	.align		4
        /*0048*/ 	.byte	0x04, 0x1c
        /*004a*/ 	.short	(.L_47 - .L_46)


	//   ....[0]....
.L_46:
        /*004c*/ 	.word	0x00000080


	//   ....[1]....
        /*0050*/ 	.word	0x00001010


	//----- nvinfo : EIATTR_CRS_STACK_SIZE
	.align		4
.L_47:
        /*0054*/ 	.byte	0x04, 0x1e
        /*0056*/ 	.short	(.L_49 - .L_48)
.L_48:
        /*0058*/ 	.word	0x00000000


	//----- nvinfo : EIATTR_CBANK_PARAM_SIZE
	.align		4
.L_49:
        /*005c*/ 	.byte	0x03, 0x19
        /*005e*/ 	.short	0x0014


	//----- nvinfo : EIATTR_PARAM_CBANK
	.align		4
        /*0060*/ 	.byte	0x04, 0x0a
        /*0062*/ 	.short	(.L_51 - .L_50)
	.align		4
.L_50:
        /*0064*/ 	.word	index@(.nv.constant0._Z10dft_kernelPN4cuda3std3__47complexIdEES4_j)
        /*0068*/ 	.short	0x0380
        /*006a*/ 	.short	0x0014


	//----- nvinfo : EIATTR_SW_WAR
	.align		4
.L_51:
        /*006c*/ 	.byte	0x04, 0x36
        /*006e*/ 	.short	(.L_53 - .L_52)
.L_52:
        /*0070*/ 	.word	0x00000008
.L_53:


//--------------------- .nv.callgraph             --------------------------
	.section	.nv.callgraph,"",@"SHT_CUDA_CALLGRAPH"
	.align	4
	.sectionentsize	8
	.align		4
        /*0000*/ 	.word	0x00000000
	.align		4
        /*0004*/ 	.word	0xffffffff
	.align		4
        /*0008*/ 	.word	0x00000000
	.align		4
        /*000c*/ 	.word	0xfffffffe
	.align		4
        /*0010*/ 	.word	0x00000000
	.align		4
        /*0014*/ 	.word	0xfffffffd
	.align		4
        /*0018*/ 	.word	0x00000000
	.align		4
        /*001c*/ 	.word	0xfffffffc


//--------------------- .nv.constant4             --------------------------
	.section	.nv.constant4,"a",@progbits
	.align	8
	.align		8
.nv.constant4:
        /*0000*/ 	.dword	_ZN34_INTERNAL_11f8fb4f_4_k_cu_fc6160f04cuda3std6ranges3__45__cpo4swapE
	.align		8
        /*0008*/ 	.dword	_ZN34_INTERNAL_11f8fb4f_4_k_cu_fc6160f04cuda3std6ranges3__45__cpo9iter_moveE
	.align		8
        /*0010*/ 	.dword	__cudart_i2opi_d
	.align		8
        /*0018*/ 	.dword	__cudart_sin_cos_coeffs


//--------------------- .text._Z16butterfly_kernelv --------------------------
	.section	.text._Z16butterfly_kernelv,"ax",@progbits
	.align	128
        .global         _Z16butterfly_kernelv
        .type           _Z16butterfly_kernelv,@function
        .size           _Z16butterfly_kernelv,(.L_x_33 - _Z16butterfly_kernelv)
        .other          _Z16butterfly_kernelv,@"STO_CUDA_ENTRY STV_DEFAULT"
_Z16butterfly_kernelv:
.text._Z16butterfly_kernelv:
[----:B------:R-:W-:Y:S01]  /*0000*/  LDC R1, c[0x0][0x37c] ;  /* 0x0000df00ff017b82 */ /* 0x000fe20000000800 */
[----:B------:R-:W-:Y:S05]  /*0010*/  EXIT ;  /* 0x000000000000794d */ /* 0x000fea0003800000 */
.L_x_0:
[----:B------:R-:W-:-:S00]  /*0020*/  BRA `(.L_x_0) ;  /* 0xfffffffc00fc7947 */ /* 0x000fc0000383ffff */
[----:B------:R-:W-:-:S00]  /*0030*/  NOP ;  /* 0x0000000000007918 */ /* 0x000fc00000000000 */
        /* <DEDUP_REMOVED lines=12> */
.L_x_33:


//--------------------- .text._Z19bit_reversal_kernelv --------------------------
	.section	.text._Z19bit_reversal_kernelv,"ax",@progbits
	.align	128
        .global         _Z19bit_reversal_kernelv
        .type           _Z19bit_reversal_kernelv,@function
        .size           _Z19bit_reversal_kernelv,(.L_x_34 - _Z19bit_reversal_kernelv)
        .other          _Z19bit_reversal_kernelv,@"STO_CUDA_ENTRY STV_DEFAULT"
_Z19bit_reversal_kernelv:
.text._Z19bit_reversal_kernelv:
[----:B------:R-:W-:Y:S01]  /*0000*/  LDC R1, c[0x0][0x37c] ;  /* 0x0000df00ff017b82 */ /* 0x000fe20000000800 */
[----:B------:R-:W-:Y:S05]  /*0010*/  EXIT ;  /* 0x000000000000794d */ /* 0x000fea0003800000 */
.L_x_1:
        /* <DEDUP_REMOVED lines=14> */
.L_x_34:


//--------------------- .text._Z10dft_kernelPN4cuda3std3__47complexIdEES4_j --------------------------
	.section	.text._Z10dft_kernelPN4cuda3std3__47complexIdEES4_j,"ax",@progbits
	.align	128
        .global         _Z10dft_kernelPN4cuda3std3__47complexIdEES4_j
        .type           _Z10dft_kernelPN4cuda3std3__47complexIdEES4_j,@function
        .size           _Z10dft_kernelPN4cuda3std3__47complexIdEES4_j,(.L_x_32 - _Z10dft_kernelPN4cuda3std3__47complexIdEES4_j)
        .other          _Z10dft_kernelPN4cuda3std3__47complexIdEES4_j,@"STO_CUDA_ENTRY STV_DEFAULT"
_Z10dft_kernelPN4cuda3std3__47complexIdEES4_j:
.text._Z10dft_kernelPN4cuda3std3__47complexIdEES4_j:
[----:B------:R-:W0:Y:S01]  /*0000*/  LDC R1, c[0x0][0x37c] ;  /* 0x0000df00ff017b82 */ /* 0x000e220000000800 */
[----:B------:R-:W1:Y:S07]  /*0010*/  S2R R3, SR_TID.X ;  /* 0x0000000000037919 */ /* 0x000e6e0000002100 */
[----:B------:R-:W1:Y:S01]  /*0020*/  S2UR UR5, SR_CTAID.X ;  /* 0x00000000000579c3 */ /* 0x000e620000002500 */
[----:B------:R-:W2:Y:S01]  /*0030*/  LDCU UR4, c[0x0][0x390] ;  /* 0x00007200ff0477ac */ /* 0x000ea20008000800 */
[----:B0-----:R-:W-:-:S06]  /*0040*/  VIADD R1, R1, 0xffffffd8 ;  /* 0xffffffd801017836 */ /* 0x001fcc0000000000 */
[----:B------:R-:W1:Y:S02]  /*0050*/  LDC R0, c[0x0][0x360] ;  /* 0x0000d800ff007b82 */ /* 0x000e640000000800 */
[----:B-1----:R-:W-:-:S05]  /*0060*/  IMAD R0, R0, UR5, R3 ;  /* 0x0000000500007c24 */ /* 0x002fca000f8e0203 */
[----:B--2---:R-:W-:-:S13]  /*0070*/  ISETP.GE.U32.AND P0, PT, R0, UR4, PT ;  /* 0x0000000400007c0c */ /* 0x004fda000bf06070 */
[----:B------:R-:W-:Y:S05]  /*0080*/  @P0 EXIT ;  /* 0x000000000000094d */ /* 0x000fea0003800000 */
[----:B------:R-:W0:Y:S01]  /*0090*/  I2F.F64.U32 R24, R0 ;  /* 0x0000000000187312 */ /* 0x000e220000201800 */
[----:B------:R-:W-:Y:S01]  /*00a0*/  UMOV UR10, 0x54442d18 ;  /* 0x54442d18000a7882 */ /* 0x000fe20000000000 */
[----:B------:R-:W-:Y:S01]  /*00b0*/  UMOV UR11, 0x401921fb ;  /* 0x401921fb000b7882 */ /* 0x000fe20000000000 */
[----:B------:R-:W-:Y:S02]  /*00c0*/  CS2R R26, SRZ ;  /* 0x00000000001a7805 */ /* 0x000fe4000001ff00 */
[----:B------:R-:W-:Y:S02]  /*00d0*/  CS2R R4, SRZ ;  /* 0x0000000000047805 */ /* 0x000fe4000001ff00 */
[----:B------:R-:W-:Y:S01]  /*00e0*/  CS2R R6, SRZ ;  /* 0x0000000000067805 */ /* 0x000fe2000001ff00 */
[----:B------:R-:W1:Y:S01]  /*00f0*/  LDCU.64 UR6, c[0x0][0x358] ;  /* 0x00006b00ff0677ac */ /* 0x000e620008000a00 */
[----:B------:R-:W2:Y:S01]  /*0100*/  LDCU UR5, c[0x0][0x390] ;  /* 0x00007200ff0577ac */ /* 0x000ea20008000800 */
[----:B------:R-:W3:Y:S01]  /*0110*/  LDCU.64 UR8, c[0x0][0x380] ;  /* 0x00007000ff0877ac */ /* 0x000ee20008000a00 */
[----:B0-----:R-:W-:Y:S01]  /*0120*/  DMUL R24, R24, -UR10 ;  /* 0x8000000a18187c28 */ /* 0x001fe20008000000 */
[----:B------:R-:W0:Y:S01]  /*0130*/  LDCU.64 UR12, c[0x4][0x18] ;  /* 0x01000300ff0c77ac */ /* 0x000e220008000a00 */
[----:B------:R-:W-:-:S12]  /*0140*/  UIADD3 UR4, UPT, UPT, -UR4, URZ, URZ ;  /* 0x000000ff04047290 */ /* 0x000fd8000fffe1ff */
.L_x_17:
[----:B--2---:R-:W2:Y:S01]  /*0150*/  I2F.F64.U32 R8, UR5 ;  /* 0x0000000500087d12 */ /* 0x004ea20008201800 */
[----:B------:R-:W-:Y:S01]  /*0160*/  IMAD.MOV.U32 R2, RZ, RZ, 0x1 ;  /* 0x00000001ff027424 */ /* 0x000fe200078e00ff */
[----:B------:R-:W-:Y:S06]  /*0170*/  BSSY.RECONVERGENT B0, `(.L_x_2) ;  /* 0x0000011000007945 */ /* 0x000fec0003800200 */
[----:B--2---:R-:W2:Y:S02]  /*0180*/  MUFU.RCP64H R3, R9 ;  /* 0x0000000900037308 */ /* 0x004ea40000001800 */
[----:B--2---:R-:W-:-:S08]  /*0190*/  DFMA R10, -R8, R2, 1 ;  /* 0x3ff00000080a742b */ /* 0x004fd00000000102 */
[----:B------:R-:W-:-:S08]  /*01a0*/  DFMA R10, R10, R10, R10 ;  /* 0x0000000a0a0a722b */ /* 0x000fd0000000000a */
[----:B------:R-:W-:Y:S02]  /*01b0*/  DFMA R2, R2, R10, R2 ;  /* 0x0000000a0202722b */ /* 0x000fe40000000002 */
[----:B------:R-:W-:-:S06]  /*01c0*/  DMUL R10, R24, R26 ;  /* 0x0000001a180a7228 */ /* 0x000fcc0000000000 */
[----:B------:R-:W-:-:S04]  /*01d0*/  DFMA R12, -R8, R2, 1 ;  /* 0x3ff00000080c742b */ /* 0x000fc80000000102 */
[----:B------:R-:W-:-:S04]  /*01e0*/  FSETP.GEU.AND P1, PT, |R11|, 6.5827683646048100446e-37, PT ;  /* 0x036000000b00780b */ /* 0x000fc80003f2e200 */
[----:B------:R-:W-:-:S08]  /*01f0*/  DFMA R2, R2, R12, R2 ;  /* 0x0000000c0202722b */ /* 0x000fd00000000002 */
[----:B------:R-:W-:-:S08]  /*0200*/  DMUL R12, R10, R2 ;  /* 0x000000020a0c7228 */ /* 0x000fd00000000000 */
[----:B------:R-:W-:-:S08]  /*0210*/  DFMA R14, -R8, R12, R10 ;  /* 0x0000000c080e722b */ /* 0x000fd0000000010a */
[----:B------:R-:W-:-:S10]  /*0220*/  DFMA R2, R2, R14, R12 ;  /* 0x0000000e0202722b */ /* 0x000fd4000000000c */
[----:B------:R-:W-:-:S05]  /*0230*/  FFMA R12, RZ, R9, R3 ;  /* 0x00000009ff0c7223 */ /* 0x000fca0000000003 */
[----:B------:R-:W-:-:S13]  /*0240*/  FSETP.GT.AND P0, PT, |R12|, 1.469367938527859385e-39, PT ;  /* 0x001000000c00780b */ /* 0x000fda0003f04200 */
[----:B------:R-:W-:Y:S05]  /*0250*/  @P0 BRA P1, `(.L_x_3) ;  /* 0x0000000000080947 */ /* 0x000fea0000800000 */
[----:B------:R-:W-:-:S07]  /*0260*/  MOV R14, 0x280 ;  /* 0x00000280000e7802 */ /* 0x000fce0000000f00 */
[----:B01-3--:R-:W-:Y:S05]  /*0270*/  CALL.REL.NOINC `($__internal_0_$__cuda_sm20_div_rn_f64_full) ;  /* 0x0000000c00687944 */ /* 0x00bfea0003c00000 */
.L_x_3:
[----:B01-3--:R-:W-:Y:S05]  /*0280*/  BSYNC.RECONVERGENT B0 ;  /* 0x0000000000007941 */ /* 0x00bfea0003800200 */
.L_x_2:
[----:B------:R-:W-:Y:S01]  /*0290*/  DSETP.NEU.AND P0, PT, |R2|, +INF , PT ;  /* 0x7ff000000200742a */ /* 0x000fe20003f0d200 */
[----:B------:R-:W-:-:S13]  /*02a0*/  BSSY.RECONVERGENT B0, `(.L_x_4) ;  /* 0x000001d000007945 */ /* 0x000fda0003800200 */
[----:B------:R-:W-:Y:S01]  /*02b0*/  @!P0 DMUL R20, RZ, R2 ;  /* 0x00000002ff148228 */ /* 0x000fe20000000000 */
[----:B------:R-:W-:Y:S01]  /*02c0*/  @!P0 IMAD.MOV.U32 R22, RZ, RZ, 0x1 ;  /* 0x00000001ff168424 */ /* 0x000fe200078e00ff */
[----:B------:R-:W-:Y:S09]  /*02d0*/  @!P0 BRA `(.L_x_5) ;  /* 0x0000000000648947 */ /* 0x000ff20003800000 */
[----:B------:R-:W-:Y:S01]  /*02e0*/  UMOV UR10, 0x6dc9c883 ;  /* 0x6dc9c883000a7882 */ /* 0x000fe20000000000 */
[----:B------:R-:W-:Y:S01]  /*02f0*/  UMOV UR11, 0x3fe45f30 ;  /* 0x3fe45f30000b7882 */ /* 0x000fe20000000000 */
[C---:B------:R-:W-:Y:S01]  /*0300*/  DSETP.GE.AND P0, PT, |R2|.reuse, 2.14748364800000000000e+09, PT ;  /* 0x41e000000200742a */ /* 0x040fe20003f06200 */
[----:B------:R-:W-:Y:S01]  /*0310*/  BSSY.RECONVERGENT B1, `(.L_x_6) ;  /* 0x0000014000017945 */ /* 0x000fe20003800200 */
[----:B------:R-:W-:Y:S01]  /*0320*/  DMUL R8, R2, UR10 ;  /* 0x0000000a02087c28 */ /* 0x000fe20008000000 */
[----:B------:R-:W-:Y:S01]  /*0330*/  UMOV UR10, 0x54442d18 ;  /* 0x54442d18000a7882 */ /* 0x000fe20000000000 */
[----:B------:R-:W-:-:S08]  /*0340*/  UMOV UR11, 0x3ff921fb ;  /* 0x3ff921fb000b7882 */ /* 0x000fd00000000000 */
[----:B------:R-:W0:Y:S08]  /*0350*/  F2I.F64 R8, R8 ;  /* 0x0000000800087311 */ /* 0x000e300000301100 */
[----:B0-----:R-:W0:Y:S02]  /*0360*/  I2F.F64 R20, R8 ;  /* 0x0000000800147312 */ /* 0x001e240000201c00 */
[----:B0-----:R-:W-:Y:S01]  /*0370*/  DFMA R10, R20, -UR10, R2 ;  /* 0x8000000a140a7c2b */ /* 0x001fe20008000002 */
[----:B------:R-:W-:Y:S01]  /*0380*/  UMOV UR10, 0x33145c00 ;  /* 0x33145c00000a7882 */ /* 0x000fe20000000000 */
[----:B------:R-:W-:-:S06]  /*0390*/  UMOV UR11, 0x3c91a626 ;  /* 0x3c91a626000b7882 */ /* 0x000fcc0000000000 */
[----:B------:R-:W-:Y:S01]  /*03a0*/  DFMA R10, R20, -UR10, R10 ;  /* 0x8000000a140a7c2b */ /* 0x000fe2000800000a */
[----:B------:R-:W-:Y:S01]  /*03b0*/  UMOV UR10, 0x252049c0 ;  /* 0x252049c0000a7882 */ /* 0x000fe20000000000 */
[----:B------:R-:W-:-:S06]  /*03c0*/  UMOV UR11, 0x397b839a ;  /* 0x397b839a000b7882 */ /* 0x000fcc0000000000 */
[----:B------:R-:W-:Y:S01]  /*03d0*/  DFMA R20, R20, -UR10, R10 ;  /* 0x8000000a14147c2b */ /* 0x000fe2000800000a */
[----:B------:R-:W-:Y:S10]  /*03e0*/  @!P0 BRA `(.L_x_7) ;  /* 0x0000000000188947 */ /* 0x000ff40003800000 */
[----:B------:R-:W-:Y:S01]  /*03f0*/  IMAD.MOV.U32 R8, RZ, RZ, R2 ;  /* 0x000000ffff087224 */ /* 0x000fe200078e0002 */
[----:B------:R-:W-:Y:S01]  /*0400*/  MOV R20, 0x430 ;  /* 0x0000043000147802 */ /* 0x000fe20000000f00 */
[----:B------:R-:W-:-:S07]  /*0410*/  IMAD.MOV.U32 R18, RZ, RZ, R3 ;  /* 0x000000ffff127224 */ /* 0x000fce00078e0003 */
[----:B------:R-:W-:Y:S05]  /*0420*/  CALL.REL.NOINC `($_Z10dft_kernelPN4cuda3std3__47complexIdEES4_j$__internal_trig_reduction_slowpathd) ;  /* 0x0000001000707944 */ /* 0x000fea0003c00000 */
[----:B------:R-:W-:Y:S02]  /*0430*/  IMAD.MOV.U32 R20, RZ, RZ, R30 ;  /* 0x000000ffff147224 */ /* 0x000fe400078e001e */
[----:B------:R-:W-:-:S07]  /*0440*/  IMAD.MOV.U32 R21, RZ, RZ, R31 ;  /* 0x000000ffff157224 */ /* 0x000fce00078e001f */
.L_x_7:
[----:B------:R-:W-:Y:S05]  /*0450*/  BSYNC.RECONVERGENT B1 ;  /* 0x0000000000017941 */ /* 0x000fea0003800200 */
.L_x_6:
[----:B------:R-:W-:-:S07]  /*0460*/  VIADD R22, R8, 0x1 ;  /* 0x0000000108167836 */ /* 0x000fce0000000000 */
.L_x_5:
[----:B------:R-:W-:Y:S05]  /*0470*/  BSYNC.RECONVERGENT B0 ;  /* 0x0000000000007941 */ /* 0x000fea0003800200 */
.L_x_4:
[----:B------:R-:W-:-:S05]  /*0480*/  IMAD.SHL.U32 R8, R22, 0x40, RZ ;  /* 0x0000004016087824 */ /* 0x000fca00078e00ff */
[----:B------:R-:W-:-:S04]  /*0490*/  LOP3.LUT R8, R8, 0x40, RZ, 0xc0, !PT ;  /* 0x0000004008087812 */ /* 0x000fc800078ec0ff */
[----:B------:R-:W-:-:S05]  /*04a0*/  IADD3 R30, P0, PT, R8, UR12, RZ ;  /* 0x0000000c081e7c10 */ /* 0x000fca000ff1e0ff */
[----:B------:R-:W-:-:S05]  /*04b0*/  IMAD.X R31, RZ, RZ, UR13, P0 ;  /* 0x0000000dff1f7e24 */ /* 0x000fca00080e06ff */
[----:B------:R-:W2:Y:S04]  /*04c0*/  LDG.E.128.CONSTANT R8, desc[UR6][R30.64] ;  /* 0x000000061e087981 */ /* 0x000ea8000c1e9d00 */
[----:B------:R-:W3:Y:S04]  /*04d0*/  LDG.E.128.CONSTANT R12, desc[UR6][R30.64+0x10] ;  /* 0x000010061e0c7981 */ /* 0x000ee8000c1e9d00 */
[----:B------:R0:W4:Y:S01]  /*04e0*/  LDG.E.128.CONSTANT R16, desc[UR6][R30.64+0x20] ;  /* 0x000020061e107981 */ /* 0x000122000c1e9d00 */
[----:B------:R-:W-:Y:S01]  /*04f0*/  LOP3.LUT R23, R22, 0x1, RZ, 0xc0, !PT ;  /* 0x0000000116177812 */ /* 0x000fe200078ec0ff */
[----:B------:R-:W-:Y:S01]  /*0500*/  IMAD.MOV.U32 R32, RZ, RZ, 0x20fd8164 ;  /* 0x20fd8164ff207424 */ /* 0x000fe200078e00ff */
[----:B------:R-:W-:Y:S01]  /*0510*/  DMUL R28, R20, R20 ;  /* 0x00000014141c7228 */ /* 0x000fe20000000000 */
[----:B------:R-:W-:Y:S01]  /*0520*/  BSSY.RECONVERGENT B0, `(.L_x_8) ;  /* 0x000002c000007945 */ /* 0x000fe20003800200 */
[----:B------:R-:W-:Y:S01]  /*0530*/  ISETP.NE.U32.AND P0, PT, R23, 0x1, PT ;  /* 0x000000011700780c */ /* 0x000fe20003f05070 */
[----:B------:R-:W-:Y:S01]  /*0540*/  IMAD.MOV.U32 R23, RZ, RZ, 0x3da8ff83 ;  /* 0x3da8ff83ff177424 */ /* 0x000fe200078e00ff */
[----:B------:R-:W-:-:S02]  /*0550*/  DSETP.NEU.AND P1, PT, |R2|, +INF , PT ;  /* 0x7ff000000200742a */ /* 0x000fc40003f2d200 */
[----:B------:R-:W-:Y:S02]  /*0560*/  FSEL R32, R32, -8.06006814911005101289e+34, !P0 ;  /* 0xf9785eba20207808 */ /* 0x000fe40004000000 */
[----:B------:R-:W-:-:S10]  /*0570*/  FSEL R33, -R23, 0.11223486810922622681, !P0 ;  /* 0x3de5db6517217808 */ /* 0x000fd40004000100 */
[----:B0-----:R-:W-:Y:S02]  /*0580*/  @!P1 DMUL R30, RZ, R2 ;  /* 0x00000002ff1e9228 */ /* 0x001fe40000000000 */
[----:B--2---:R-:W-:Y:S01]  /*0590*/  DFMA R8, R28, R32, R8 ;  /* 0x000000201c08722b */ /* 0x004fe20000000008 */
[----:B------:R-:W-:-:S07]  /*05a0*/  @!P1 IMAD.MOV.U32 R32, RZ, RZ, RZ ;  /* 0x000000ffff209224 */ /* 0x000fce00078e00ff */
[----:B------:R-:W-:-:S08]  /*05b0*/  DFMA R8, R28, R8, R10 ;  /* 0x000000081c08722b */ /* 0x000fd0000000000a */
[----:B---3--:R-:W-:-:S08]  /*05c0*/  DFMA R8, R28, R8, R12 ;  /* 0x000000081c08722b */ /* 0x008fd0000000000c */
[----:B------:R-:W-:-:S08]  /*05d0*/  DFMA R8, R28, R8, R14 ;  /* 0x000000081c08722b */ /* 0x000fd0000000000e */
[----:B----4-:R-:W-:-:S08]  /*05e0*/  DFMA R8, R28, R8, R16 ;  /* 0x000000081c08722b */ /* 0x010fd00000000010 */
[----:B------:R-:W-:-:S08]  /*05f0*/  DFMA R8, R28, R8, R18 ;  /* 0x000000081c08722b */ /* 0x000fd00000000012 */
[----:B------:R-:W-:Y:S02]  /*0600*/  DFMA R20, R8, R20, R20 ;  /* 0x000000140814722b */ /* 0x000fe40000000014 */
[----:B------:R-:W-:-:S10]  /*0610*/  DFMA R8, R28, R8, 1 ;  /* 0x3ff000001c08742b */ /* 0x000fd40000000008 */
[----:B------:R-:W-:Y:S02]  /*0620*/  FSEL R10, R8, R20, !P0 ;  /* 0x00000014080a7208 */ /* 0x000fe40004000000 */
[----:B------:R-:W-:Y:S02]  /*0630*/  FSEL R11, R9, R21, !P0 ;  /* 0x00000015090b7208 */ /* 0x000fe40004000000 */
[----:B------:R-:W-:-:S04]  /*0640*/  LOP3.LUT P0, RZ, R22, 0x2, RZ, 0xc0, !PT ;  /* 0x0000000216ff7812 */ /* 0x000fc8000780c0ff */
[----:B------:R-:W-:-:S10]  /*0650*/  DADD R8, RZ, -R10 ;  /* 0x00000000ff087229 */ /* 0x000fd4000000080a */
[----:B------:R-:W-:Y:S02]  /*0660*/  FSEL R28, R10, R8, !P0 ;  /* 0x000000080a1c7208 */ /* 0x000fe40004000000 */
[----:B------:R-:W-:Y:S01]  /*0670*/  FSEL R29, R11, R9, !P0 ;  /* 0x000000090b1d7208 */ /* 0x000fe20004000000 */
[----:B------:R-:W-:Y:S06]  /*0680*/  @!P1 BRA `(.L_x_9) ;  /* 0x0000000000549947 */ /* 0x000fec0003800000 */
[----:B------:R-:W-:Y:S01]  /*0690*/  UMOV UR10, 0x6dc9c883 ;  /* 0x6dc9c883000a7882 */ /* 0x000fe20000000000 */
[----:B------:R-:W-:Y:S01]  /*06a0*/  UMOV UR11, 0x3fe45f30 ;  /* 0x3fe45f30000b7882 */ /* 0x000fe20000000000 */
[C---:B------:R-:W-:Y:S02]  /*06b0*/  DSETP.GE.AND P0, PT, |R2|.reuse, 2.14748364800000000000e+09, PT ;  /* 0x41e000000200742a */ /* 0x040fe40003f06200 */
        /* <DEDUP_REMOVED lines=17> */
[----:B------:R-:W-:-:S07]  /*07d0*/  IMAD.MOV.U32 R32, RZ, RZ, R8 ;  /* 0x000000ffff207224 */ /* 0x000fce00078e0008 */
.L_x_9:
[----:B------:R-:W-:Y:S05]  /*07e0*/  BSYNC.RECONVERGENT B0 ;  /* 0x0000000000007941 */ /* 0x000fea0003800200 */
.L_x_8:
[----:B------:R-:W-:-:S05]  /*07f0*/  IMAD.SHL.U32 R2, R32, 0x40, RZ ;  /* 0x0000004020027824 */ /* 0x000fca00078e00ff */
[----:B------:R-:W-:-:S04]  /*0800*/  LOP3.LUT R2, R2, 0x40, RZ, 0xc0, !PT ;  /* 0x0000004002027812 */ /* 0x000fc800078ec0ff */
[----:B------:R-:W-:-:S05]  /*0810*/  IADD3 R36, P0, PT, R2, UR12, RZ ;  /* 0x0000000c02247c10 */ /* 0x000fca000ff1e0ff */
[----:B------:R-:W-:-:S05]  /*0820*/  IMAD.X R37, RZ, RZ, UR13, P0 ;  /* 0x0000000dff257e24 */ /* 0x000fca00080e06ff */
[----:B------:R-:W2:Y:S04]  /*0830*/  LDG.E.128.CONSTANT R12, desc[UR6][R36.64] ;  /* 0x00000006240c7981 */ /* 0x000ea8000c1e9d00 */
[----:B------:R-:W3:Y:S04]  /*0840*/  LDG.E.128.CONSTANT R16, desc[UR6][R36.64+0x10] ;  /* 0x0000100624107981 */ /* 0x000ee8000c1e9d00 */
[----:B------:R-:W4:Y:S01]  /*0850*/  LDG.E.128.CONSTANT R20, desc[UR6][R36.64+0x20] ;  /* 0x0000200624147981 */ /* 0x000f22000c1e9d00 */
[----:B------:R-:W-:Y:S02]  /*0860*/  IMAD.U32 R8, RZ, RZ, UR8 ;  /* 0x00000008ff087e24 */ /* 0x000fe4000f8e00ff */
[----:B------:R-:W-:-:S06]  /*0870*/  IMAD.U32 R9, RZ, RZ, UR9 ;  /* 0x00000009ff097e24 */ /* 0x000fcc000f8e00ff */
[----:B------:R-:W5:Y:S01]  /*0880*/  LDG.E.128 R8, desc[UR6][R8.64] ;  /* 0x0000000608087981 */ /* 0x000f62000c1e1d00 */
[----:B------:R-:W-:Y:S01]  /*0890*/  LOP3.LUT R2, R32, 0x1, RZ, 0xc0, !PT ;  /* 0x0000000120027812 */ /* 0x000fe200078ec0ff */
[----:B------:R-:W-:Y:S01]  /*08a0*/  IMAD.MOV.U32 R34, RZ, RZ, 0x20fd8164 ;  /* 0x20fd8164ff227424 */ /* 0x000fe200078e00ff */
[----:B------:R-:W-:Y:S02]  /*08b0*/  BSSY.RECONVERGENT B0, `(.L_x_10) ;  /* 0x000006a000007945 */ /* 0x000fe40003800200 */
[----:B------:R-:W-:Y:S01]  /*08c0*/  ISETP.NE.U32.AND P0, PT, R2, 0x1, PT ;  /* 0x000000010200780c */ /* 0x000fe20003f05070 */
[----:B------:R-:W-:-:S03]  /*08d0*/  IMAD.MOV.U32 R2, RZ, RZ, 0x3da8ff83 ;  /* 0x3da8ff83ff027424 */ /* 0x000fc600078e00ff */
[----:B------:R-:W-:Y:S02]  /*08e0*/  FSEL R34, R34, -8.06006814911005101289e+34, !P0 ;  /* 0xf9785eba22227808 */ /* 0x000fe40004000000 */
[----:B------:R-:W-:Y:S01]  /*08f0*/  FSEL R35, -R2, 0.11223486810922622681, !P0 ;  /* 0x3de5db6502237808 */ /* 0x000fe20004000100 */
[----:B------:R-:W-:-:S08]  /*0900*/  DMUL R2, R30, R30 ;  /* 0x0000001e1e027228 */ /* 0x000fd00000000000 */
[----:B--2---:R-:W-:-:S08]  /*0910*/  DFMA R12, R2, R34, R12 ;  /* 0x00000022020c722b */ /* 0x004fd0000000000c */
[----:B------:R-:W-:-:S08]  /*0920*/  DFMA R12, R2, R12, R14 ;  /* 0x0000000c020c722b */ /* 0x000fd0000000000e */
[----:B---3--:R-:W-:Y:S02]  /*0930*/  DFMA R12, R2, R12, R16 ;  /* 0x0000000c020c722b */ /* 0x008fe40000000010 */
[----:B-----5:R-:W-:-:S06]  /*0940*/  DMUL R16, R28, R8 ;  /* 0x000000081c107228 */ /* 0x020fcc0000000000 */
[----:B------:R-:W-:-:S08]  /*0950*/  DFMA R12, R2, R12, R18 ;  /* 0x0000000c020c722b */ /* 0x000fd00000000012 */
[----:B----4-:R-:W-:Y:S02]  /*0960*/  DFMA R12, R2, R12, R20 ;  /* 0x0000000c020c722b */ /* 0x010fe40000000014 */
[----:B------:R-:W-:-:S06]  /*0970*/  DMUL R20, R28, R10 ;  /* 0x0000000a1c147228 */ /* 0x000fcc0000000000 */
        /* <DEDUP_REMOVED lines=8> */
[----:B------:R-:W-:-:S06]  /*0a00*/  FSEL R31, R13, R3, !P0 ;  /* 0x000000030d1f7208 */ /* 0x000fcc0004000000 */
[C---:B------:R-:W-:Y:S02]  /*0a10*/  DMUL R18, R30.reuse, R8 ;  /* 0x000000081e127228 */ /* 0x040fe40000000000 */
[----:B------:R-:W-:-:S06]  /*0a20*/  DMUL R14, R30, R10 ;  /* 0x0000000a1e0e7228 */ /* 0x000fcc0000000000 */
[----:B------:R-:W-:Y:S02]  /*0a30*/  DADD R12, R18, R20 ;  /* 0x00000000120c7229 */ /* 0x000fe40000000014 */
[----:B------:R-:W-:-:S06]  /*0a40*/  DADD R2, R16, -R14 ;  /* 0x0000000010027229 */ /* 0x000fcc000000080e */
[----:B------:R-:W-:-:S06]  /*0a50*/  DSETP.NAN.AND P0, PT, R12, R12, PT ;  /* 0x0000000c0c00722a */ /* 0x000fcc0003f08000 */
[----:B------:R-:W-:-:S14]  /*0a60*/  DSETP.NUM.OR P0, PT, R2, R2, !P0 ;  /* 0x000000020200722a */ /* 0x000fdc0004707400 */
[----:B------:R-:W-:Y:S05]  /*0a70*/  @P0 BRA `(.L_x_11) ;  /* 0x0000000400340947 */ /* 0x000fea0003800000 */
[----:B------:R-:W-:Y:S01]  /*0a80*/  DSETP.NEU.AND P0, PT, |R8|, +INF , PT ;  /* 0x7ff000000800742a */ /* 0x000fe20003f0d200 */
[----:B------:R-:W-:Y:S02]  /*0a90*/  IMAD.MOV.U32 R22, RZ, RZ, R10 ;  /* 0x000000ffff167224 */ /* 0x000fe400078e000a */
[----:B------:R-:W-:Y:S02]  /*0aa0*/  IMAD.MOV.U32 R23, RZ, RZ, R11 ;  /* 0x000000ffff177224 */ /* 0x000fe400078e000b */
[----:B------:R-:W-:Y:S02]  /*0ab0*/  IMAD.MOV.U32 R10, RZ, RZ, R30 ;  /* 0x000000ffff0a7224 */ /* 0x000fe400078e001e */
[----:B------:R-:W-:Y:S02]  /*0ac0*/  IMAD.MOV.U32 R11, RZ, RZ, R31 ;  /* 0x000000ffff0b7224 */ /* 0x000fe400078e001f */
[----:B------:R-:W-:Y:S02]  /*0ad0*/  IMAD.MOV.U32 R30, RZ, RZ, 0x0 ;  /* 0x00000000ff1e7424 */ /* 0x000fe400078e00ff */
[----:B------:R-:W-:-:S03]  /*0ae0*/  IMAD.MOV.U32 R31, RZ, RZ, 0x3ff00000 ;  /* 0x3ff00000ff1f7424 */ /* 0x000fc600078e00ff */
[----:B------:R-:W-:Y:S05]  /*0af0*/  @!P0 BRA `(.L_x_12) ;  /* 0x0000000000108947 */ /* 0x000fea0003800000 */
[----:B------:R-:W-:Y:S01]  /*0b00*/  DSETP.NEU.AND P1, PT, |R22|, +INF , PT ;  /* 0x7ff000001600742a */ /* 0x000fe20003f2d200 */
[----:B------:R-:W-:-:S13]  /*0b10*/  PLOP3.LUT P0, PT, PT, PT, PT, 0x80, 0x8 ;  /* 0x000000000008781c */ /* 0x000fda0003f0f070 */
[----:B------:R-:W-:Y:S05]  /*0b20*/  @P1 BRA `(.L_x_13) ;  /* 0x0000000000401947 */ /* 0x000fea0003800000 */
[----:B------:R-:W-:-:S07]  /*0b30*/  CS2R R30, SRZ ;  /* 0x00000000001e7805 */ /* 0x000fce000001ff00 */
.L_x_12:
[----:B------:R-:W-:Y:S01]  /*0b40*/  DSETP.NEU.AND P2, PT, |R22|, +INF , PT ;  /* 0x7ff000001600742a */ /* 0x000fe20003f4d200 */
[----:B------:R-:W-:Y:S01]  /*0b50*/  LOP3.LUT R33, RZ, 0x80000000, R29, 0xb8, !PT ;  /* 0x80000000ff217812 */ /* 0x000fe200078eb81d */
[----:B------:R-:W-:Y:S01]  /*0b60*/  DSETP.NAN.AND P0, PT, R28, R28, PT ;  /* 0x0000001c1c00722a */ /* 0x000fe20003f08000 */
[----:B------:R-:W-:Y:S01]  /*0b70*/  LOP3.LUT R9, R31, 0x80000000, R9, 0xb8, !PT ;  /* 0x800000001f097812 */ /* 0x000fe200078eb809 */
[----:B------:R-:W-:Y:S01]  /*0b80*/  DSETP.NAN.AND P1, PT, R10, R10, PT ;  /* 0x0000000a0a00722a */ /* 0x000fe20003f28000 */
[----:B------:R-:W-:Y:S01]  /*0b90*/  LOP3.LUT R31, RZ, 0x80000000, R11, 0xb8, !PT ;  /* 0x80000000ff1f7812 */ /* 0x000fe200078eb80b */
[----:B------:R-:W-:Y:S01]  /*0ba0*/  IMAD.MOV.U32 R8, RZ, RZ, R30 ;  /* 0x000000ffff087224 */ /* 0x000fe200078e001e */
[----:B------:R-:W-:Y:S02]  /*0bb0*/  FSEL R22, RZ, 1.875, P2 ;  /* 0x3ff00000ff167808 */ /* 0x000fe40001000000 */
[----:B------:R-:W-:Y:S02]  /*0bc0*/  FSEL R29, R29, R33, !P0 ;  /* 0x000000211d1d7208 */ /* 0x000fe40004000000 */
[----:B------:R-:W-:-:S02]  /*0bd0*/  FSEL R28, R28, RZ, !P0 ;  /* 0x000000ff1c1c7208 */ /* 0x000fc40004000000 */
[----:B------:R-:W-:Y:S01]  /*0be0*/  LOP3.LUT R23, R22, 0x80000000, R23, 0xb8, !PT ;  /* 0x8000000016177812 */ /* 0x000fe200078eb817 */
[----:B------:R-:W-:Y:S01]  /*0bf0*/  IMAD.MOV.U32 R22, RZ, RZ, RZ ;  /* 0x000000ffff167224 */ /* 0x000fe200078e00ff */
[----:B------:R-:W-:Y:S02]  /*0c00*/  PLOP3.LUT P0, PT, PT, PT, PT, 0x8, 0x80 ;  /* 0x000000000080781c */ /* 0x000fe40003f0e170 */
[----:B------:R-:W-:Y:S02]  /*0c10*/  FSEL R11, R11, R31, !P1 ;  /* 0x0000001f0b0b7208 */ /* 0x000fe40004800000 */
[----:B------:R-:W-:-:S09]  /*0c20*/  FSEL R10, R10, RZ, !P1 ;  /* 0x000000ff0a0a7208 */ /* 0x000fd20004800000 */
.L_x_13:
[----:B------:R-:W-:Y:S01]  /*0c30*/  DSETP.NEU.AND P1, PT, |R28|, +INF , PT ;  /* 0x7ff000001c00742a */ /* 0x000fe20003f2d200 */
[----:B------:R-:W-:Y:S02]  /*0c40*/  IMAD.MOV.U32 R30, RZ, RZ, 0x0 ;  /* 0x00000000ff1e7424 */ /* 0x000fe400078e00ff */
[----:B------:R-:W-:-:S11]  /*0c50*/  IMAD.MOV.U32 R31, RZ, RZ, 0x3ff00000 ;  /* 0x3ff00000ff1f7424 */ /* 0x000fd600078e00ff */
[----:B------:R-:W-:Y:S05]  /*0c60*/  @!P1 BRA `(.L_x_14) ;  /* 0x00000000000c9947 */ /* 0x000fea0003800000 */
[----:B------:R-:W-:-:S14]  /*0c70*/  DSETP.NEU.AND P1, PT, |R10|, +INF , PT ;  /* 0x7ff000000a00742a */ /* 0x000fdc0003f2d200 */
[----:B------:R-:W-:Y:S05]  /*0c80*/  @P1 BRA `(.L_x_15) ;  /* 0x0000000000401947 */ /* 0x000fea0003800000 */
[----:B------:R-:W-:-:S07]  /*0c90*/  CS2R R30, SRZ ;  /* 0x00000000001e7805 */ /* 0x000fce000001ff00 */
.L_x_14:
[----:B------:R-:W-:Y:S01]  /*0ca0*/  DSETP.NAN.AND P0, PT, R8, R8, PT ;  /* 0x000000080800722a */ /* 0x000fe20003f08000 */
[----:B------:R-:W-:Y:S01]  /*0cb0*/  LOP3.LUT R3, RZ, 0x80000000, R9, 0xb8, !PT ;  /* 0x80000000ff037812 */ /* 0x000fe200078eb809 */
[----:B------:R-:W-:Y:S01]  /*0cc0*/  DSETP.NEU.AND P2, PT, |R10|, +INF , PT ;  /* 0x7ff000000a00742a */ /* 0x000fe20003f4d200 */
[----:B------:R-:W-:Y:S01]  /*0cd0*/  LOP3.LUT R13, RZ, 0x80000000, R23, 0xb8, !PT ;  /* 0x80000000ff0d7812 */ /* 0x000fe200078eb817 */
[----:B------:R-:W-:Y:S01]  /*0ce0*/  DSETP.NAN.AND P1, PT, R22, R22, PT ;  /* 0x000000161600722a */ /* 0x000fe20003f28000 */
[----:B------:R-:W-:Y:S01]  /*0cf0*/  LOP3.LUT R29, R31, 0x80000000, R29, 0xb8, !PT ;  /* 0x800000001f1d7812 */ /* 0x000fe200078eb81d */
[----:B------:R-:W-:Y:S01]  /*0d00*/  IMAD.MOV.U32 R28, RZ, RZ, R30 ;  /* 0x000000ffff1c7224 */ /* 0x000fe200078e001e */
[----:B------:R-:W-:Y:S01]  /*0d10*/  FSEL R9, R9, R3, !P0 ;  /* 0x0000000309097208 */ /* 0x000fe20004000000 */
[----:B------:R-:W-:Y:S01]  /*0d20*/  IMAD.MOV.U32 R10, RZ, RZ, RZ ;  /* 0x000000ffff0a7224 */ /* 0x000fe200078e00ff */
[----:B------:R-:W-:Y:S02]  /*0d30*/  FSEL R3, RZ, 1.875, P2 ;  /* 0x3ff00000ff037808 */ /* 0x000fe40001000000 */
[----:B------:R-:W-:-:S02]  /*0d40*/  FSEL R8, R8, RZ, !P0 ;  /* 0x000000ff08087208 */ /* 0x000fc40004000000 */
[----:B------:R-:W-:Y:S02]  /*0d50*/  FSEL R23, R23, R13, !P1 ;  /* 0x0000000d17177208 */ /* 0x000fe40004800000 */
[----:B------:R-:W-:Y:S02]  /*0d60*/  FSEL R22, R22, RZ, !P1 ;  /* 0x000000ff16167208 */ /* 0x000fe40004800000 */
[----:B------:R-:W-:Y:S01]  /*0d70*/  LOP3.LUT R11, R3, 0x80000000, R11, 0xb8, !PT ;  /* 0x80000000030b7812 */ /* 0x000fe200078eb80b */
[----:B------:R-:W-:Y:S06]  /*0d80*/  BRA `(.L_x_16) ;  /* 0x0000000000587947 */ /* 0x000fec0003800000 */
.L_x_15:
[----:B------:R-:W-:Y:S05]  /*0d90*/  @!P0 BRA `(.L_x_16) ;  /* 0x0000000000548947 */ /* 0x000fea0003800000 */
[----:B------:R-:W-:Y:S02]  /*0da0*/  DSETP.NEU.AND P0, PT, |R14|, +INF , PT ;  /* 0x7ff000000e00742a */ /* 0x000fe40003f0d200 */
[----:B------:R-:W-:-:S04]  /*0db0*/  DSETP.NEU.AND P1, PT, |R20|, +INF , PT ;  /* 0x7ff000001400742a */ /* 0x000fc80003f2d200 */
[----:B------:R-:W-:-:S06]  /*0dc0*/  DSETP.NEU.AND P0, PT, |R16|, +INF , P0 ;  /* 0x7ff000001000742a */ /* 0x000fcc000070d200 */
[----:B------:R-:W-:-:S14]  /*0dd0*/  DSETP.NEU.AND P0, PT, |R18|, +INF , P0 ;  /* 0x7ff000001200742a */ /* 0x000fdc000070d200 */
[----:B------:R-:W-:Y:S05]  /*0de0*/  @P0 BRA P1, `(.L_x_11) ;  /* 0x0000000000580947 */ /* 0x000fea0000800000 */
[----:B------:R-:W-:Y:S01]  /*0df0*/  DSETP.NAN.AND P0, PT, R8, R8, PT ;  /* 0x000000080800722a */ /* 0x000fe20003f08000 */
[----:B------:R-:W-:Y:S01]  /*0e00*/  LOP3.LUT R3, RZ, 0x80000000, R9, 0xb8, !PT ;  /* 0x80000000ff037812 */ /* 0x000fe200078eb809 */
[----:B------:R-:W-:Y:S01]  /*0e10*/  DSETP.NAN.AND P1, PT, R22, R22, PT ;  /* 0x000000161600722a */ /* 0x000fe20003f28000 */
[----:B------:R-:W-:Y:S01]  /*0e20*/  LOP3.LUT R13, RZ, 0x80000000, R29, 0xb8, !PT ;  /* 0x80000000ff0d7812 */ /* 0x000fe200078eb81d */
[----:B------:R-:W-:Y:S01]  /*0e30*/  DSETP.NAN.AND P2, PT, R10, R10, PT ;  /* 0x0000000a0a00722a */ /* 0x000fe20003f48000 */
[----:B------:R-:W-:Y:S02]  /*0e40*/  LOP3.LUT R15, RZ, 0x80000000, R11, 0xb8, !PT ;  /* 0x80000000ff0f7812 */ /* 0x000fe400078eb80b */
[----:B------:R-:W-:Y:S02]  /*0e50*/  FSEL R9, R9, R3, !P0 ;  /* 0x0000000309097208 */ /* 0x000fe40004000000 */
[----:B------:R-:W-:Y:S01]  /*0e60*/  FSEL R8, R8, RZ, !P0 ;  /* 0x000000ff08087208 */ /* 0x000fe20004000000 */
[----:B------:R-:W-:Y:S01]  /*0e70*/  DSETP.NAN.AND P0, PT, R28, R28, PT ;  /* 0x0000001c1c00722a */ /* 0x000fe20003f08000 */
[----:B------:R-:W-:-:S02]  /*0e80*/  LOP3.LUT R3, RZ, 0x80000000, R23, 0xb8, !PT ;  /* 0x80000000ff037812 */ /* 0x000fc400078eb817 */
[----:B------:R-:W-:Y:S02]  /*0e90*/  FSEL R22, R22, RZ, !P1 ;  /* 0x000000ff16167208 */ /* 0x000fe40004800000 */
[----:B------:R-:W-:Y:S02]  /*0ea0*/  FSEL R23, R23, R3, !P1 ;  /* 0x0000000317177208 */ /* 0x000fe40004800000 */
[----:B------:R-:W-:Y:S02]  /*0eb0*/  FSEL R29, R29, R13, !P0 ;  /* 0x0000000d1d1d7208 */ /* 0x000fe40004000000 */
[----:B------:R-:W-:Y:S02]  /*0ec0*/  FSEL R28, R28, RZ, !P0 ;  /* 0x000000ff1c1c7208 */ /* 0x000fe40004000000 */
[----:B------:R-:W-:Y:S02]  /*0ed0*/  FSEL R11, R11, R15, !P2 ;  /* 0x0000000f0b0b7208 */ /* 0x000fe40005000000 */
[----:B------:R-:W-:-:S07]  /*0ee0*/  FSEL R10, R10, RZ, !P2 ;  /* 0x000000ff0a0a7208 */ /* 0x000fce0005000000 */
.L_x_16:
[-C--:B------:R-:W-:Y:S02]  /*0ef0*/  DMUL R2, R22, R10.reuse ;  /* 0x0000000a16027228 */ /* 0x080fe40000000000 */
[----:B------:R-:W-:-:S06]  /*0f00*/  DMUL R10, R8, R10 ;  /* 0x0000000a080a7228 */ /* 0x000fcc0000000000 */
[-C--:B------:R-:W-:Y:S02]  /*0f10*/  DFMA R2, R8, R28.reuse, -R2 ;  /* 0x0000001c0802722b */ /* 0x080fe40000000802 */
[----:B------:R-:W-:-:S06]  /*0f20*/  DFMA R10, R22, R28, R10 ;  /* 0x0000001c160a722b */ /* 0x000fcc000000000a */
[----:B------:R-:W-:Y:S02]  /*0f30*/  DMUL R2, R2, +INF ;  /* 0x7ff0000002027828 */ /* 0x000fe40000000000 */
[----:B------:R-:W-:-:S11]  /*0f40*/  DMUL R12, R10, +INF ;  /* 0x7ff000000a0c7828 */ /* 0x000fd60000000000 */
.L_x_11:
[----:B------:R-:W-:Y:S05]  /*0f50*/  BSYNC.RECONVERGENT B0 ;  /* 0x0000000000007941 */ /* 0x000fea0003800200 */
.L_x_10:
[----:B------:R-:W-:Y:S01]  /*0f60*/  UIADD3 UR8, UP0, UPT, UR8, 0x10, URZ ;  /* 0x0000001008087890 */ /* 0x000fe2000ff1e0ff */
[----:B------:R-:W-:Y:S01]  /*0f70*/  DADD R4, R2, R4 ;  /* 0x0000000002047229 */ /* 0x000fe20000000004 */
[----:B------:R-:W-:Y:S01]  /*0f80*/  UIADD3 UR4, UPT, UPT, UR4, 0x1, URZ ;  /* 0x0000000104047890 */ /* 0x000fe2000fffe0ff */
[----:B------:R-:W-:Y:S01]  /*0f90*/  DADD R6, R12, R6 ;  /* 0x000000000c067229 */ /* 0x000fe20000000006 */
[----:B------:R-:W-:Y:S01]  /*0fa0*/  UIADD3.X UR9, UPT, UPT, URZ, UR9, URZ, UP0, !UPT ;  /* 0x00000009ff097290 */ /* 0x000fe200087fe4ff */
[----:B------:R-:W-:Y:S01]  /*0fb0*/  DADD R26, R26, 1 ;  /* 0x3ff000001a1a7429 */ /* 0x000fe20000000000 */
[----:B------:R-:W-:-:S09]  /*0fc0*/  UISETP.NE.AND UP0, UPT, UR4, URZ, UPT ;  /* 0x000000ff0400728c */ /* 0x000fd2000bf05270 */
[----:B------:R-:W-:Y:S05]  /*0fd0*/  BRA.U UP0, `(.L_x_17) ;  /* 0xfffffff1005c7547 */ /* 0x000fea000b83ffff */
[----:B------:R-:W0:Y:S02]  /*0fe0*/  LDC.64 R2, c[0x0][0x388] ;  /* 0x0000e200ff027b82 */ /* 0x000e240000000a00 */
[----:B0-----:R-:W-:-:S05]  /*0ff0*/  IMAD.WIDE.U32 R2, R0, 0x10, R2 ;  /* 0x0000001000027825 */ /* 0x001fca00078e0002 */
[----:B------:R-:W-:Y:S01]  /*1000*/  STG.E.128 desc[UR6][R2.64], R4 ;  /* 0x0000000402007986 */ /* 0x000fe2000c101d06 */
[----:B------:R-:W-:Y:S05]  /*1010*/  EXIT ;  /* 0x000000000000794d */ /* 0x000fea0003800000 */
        .weak           $__internal_0_$__cuda_sm20_div_rn_f64_full
        .type           $__internal_0_$__cuda_sm20_div_rn_f64_full,@function
        .size           $__internal_0_$__cuda_sm20_div_rn_f64_full,($_Z10dft_kernelPN4cuda3std3__47complexIdEES4_j$__internal_trig_reduction_slowpathd - $__internal_0_$__cuda_sm20_div_rn_f64_full)
$__internal_0_$__cuda_sm20_div_rn_f64_full:
[C---:B------:R-:W-:Y:S01]  /*1020*/  FSETP.GEU.AND P0, PT, |R9|.reuse, 1.469367938527859385e-39, PT ;  /* 0x001000000900780b */ /* 0x040fe20003f0e200 */
[----:B------:R-:W-:Y:S01]  /*1030*/  IMAD.MOV.U32 R20, RZ, RZ, 0x1 ;  /* 0x00000001ff147424 */ /* 0x000fe200078e00ff */
[----:B------:R-:W-:Y:S01]  /*1040*/  LOP3.LUT R2, R9, 0x800fffff, RZ, 0xc0, !PT ;  /* 0x800fffff09027812 */ /* 0x000fe200078ec0ff */
[----:B------:R-:W-:Y:S01]  /*1050*/  BSSY.RECONVERGENT B1, `(.L_x_18) ;  /* 0x0000055000017945 */ /* 0x000fe20003800200 */
[C---:B------:R-:W-:Y:S02]  /*1060*/  FSETP.GEU.AND P2, PT, |R11|.reuse, 1.469367938527859385e-39, PT ;  /* 0x001000000b00780b */ /* 0x040fe40003f4e200 */
[----:B------:R-:W-:Y:S01]  /*1070*/  LOP3.LUT R3, R2, 0x3ff00000, RZ, 0xfc, !PT ;  /* 0x3ff0000002037812 */ /* 0x000fe200078efcff */
[----:B------:R-:W-:Y:S01]  /*1080*/  IMAD.MOV.U32 R2, RZ, RZ, R8 ;  /* 0x000000ffff027224 */ /* 0x000fe200078e0008 */
[----:B------:R-:W-:Y:S02]  /*1090*/  LOP3.LUT R15, R11, 0x7ff00000, RZ, 0xc0, !PT ;  /* 0x7ff000000b0f7812 */ /* 0x000fe400078ec0ff */
[----:B------:R-:W-:-:S03]  /*10a0*/  LOP3.LUT R18, R9, 0x7ff00000, RZ, 0xc0, !PT ;  /* 0x7ff0000009127812 */ /* 0x000fc600078ec0ff */
[----:B------:R-:W-:Y:S01]  /*10b0*/  @!P0 DMUL R2, R8, 8.98846567431157953865e+307 ;  /* 0x7fe0000008028828 */ /* 0x000fe20000000000 */
[----:B------:R-:W-:-:S03]  /*10c0*/  ISETP.GE.U32.AND P1, PT, R15, R18, PT ;  /* 0x000000120f00720c */ /* 0x000fc60003f26070 */
[----:B------:R-:W-:Y:S01]  /*10d0*/  @!P2 LOP3.LUT R16, R9, 0x7ff00000, RZ, 0xc0, !PT ;  /* 0x7ff000000910a812 */ /* 0x000fe200078ec0ff */
[----:B------:R-:W-:Y:S01]  /*10e0*/  @!P2 IMAD.MOV.U32 R22, RZ, RZ, RZ ;  /* 0x000000ffff16a224 */ /* 0x000fe200078e00ff */
[----:B------:R-:W0:Y:S02]  /*10f0*/  MUFU.RCP64H R21, R3 ;  /* 0x0000000300157308 */ /* 0x000e240000001800 */
[----:B------:R-:W-:Y:S01]  /*1100*/  @!P2 ISETP.GE.U32.AND P3, PT, R15, R16, PT ;  /* 0x000000100f00a20c */ /* 0x000fe20003f66070 */
[----:B------:R-:W-:-:S05]  /*1110*/  IMAD.MOV.U32 R16, RZ, RZ, 0x1ca00000 ;  /* 0x1ca00000ff107424 */ /* 0x000fca00078e00ff */
[----:B------:R-:W-:-:S04]  /*1120*/  @!P2 SEL R17, R16, 0x63400000, !P3 ;  /* 0x634000001011a807 */ /* 0x000fc80005800000 */
[----:B------:R-:W-:-:S04]  /*1130*/  @!P2 LOP3.LUT R17, R17, 0x80000000, R11, 0xf8, !PT ;  /* 0x800000001111a812 */ /* 0x000fc800078ef80b */
[----:B------:R-:W-:Y:S01]  /*1140*/  @!P2 LOP3.LUT R23, R17, 0x100000, RZ, 0xfc, !PT ;  /* 0x001000001117a812 */ /* 0x000fe200078efcff */
[----:B0-----:R-:W-:-:S08]  /*1150*/  DFMA R12, R20, -R2, 1 ;  /* 0x3ff00000140c742b */ /* 0x001fd00000000802 */
[----:B------:R-:W-:-:S08]  /*1160*/  DFMA R12, R12, R12, R12 ;  /* 0x0000000c0c0c722b */ /* 0x000fd0000000000c */
[----:B------:R-:W-:Y:S01]  /*1170*/  DFMA R20, R20, R12, R20 ;  /* 0x0000000c1414722b */ /* 0x000fe20000000014 */
[----:B------:R-:W-:Y:S01]  /*1180*/  SEL R13, R16, 0x63400000, !P1 ;  /* 0x63400000100d7807 */ /* 0x000fe20004800000 */
[----:B------:R-:W-:-:S03]  /*1190*/  IMAD.MOV.U32 R12, RZ, RZ, R10 ;  /* 0x000000ffff0c7224 */ /* 0x000fc600078e000a */
[----:B------:R-:W-:-:S03]  /*11a0*/  LOP3.LUT R13, R13, 0x800fffff, R11, 0xf8, !PT ;  /* 0x800fffff0d0d7812 */ /* 0x000fc600078ef80b */
[----:B------:R-:W-:-:S03]  /*11b0*/  DFMA R28, R20, -R2, 1 ;  /* 0x3ff00000141c742b */ /* 0x000fc60000000802 */
[----:B------:R-:W-:-:S05]  /*11c0*/  @!P2 DFMA R12, R12, 2, -R22 ;  /* 0x400000000c0ca82b */ /* 0x000fca0000000816 */
[----:B------:R-:W-:Y:S01]  /*11d0*/  DFMA R20, R20, R28, R20 ;  /* 0x0000001c1414722b */ /* 0x000fe20000000014 */
[----:B------:R-:W-:Y:S02]  /*11e0*/  IMAD.MOV.U32 R29, RZ, RZ, R15 ;  /* 0x000000ffff1d7224 */ /* 0x000fe400078e000f */
[----:B------:R-:W-:Y:S01]  /*11f0*/  IMAD.MOV.U32 R28, RZ, RZ, R18 ;  /* 0x000000ffff1c7224 */ /* 0x000fe200078e0012 */
[----:B------:R-:W-:Y:S02]  /*1200*/  @!P0 LOP3.LUT R28, R3, 0x7ff00000, RZ, 0xc0, !PT ;  /* 0x7ff00000031c8812 */ /* 0x000fe400078ec0ff */
[----:B------:R-:W-:Y:S02]  /*1210*/  @!P2 LOP3.LUT R29, R13, 0x7ff00000, RZ, 0xc0, !PT ;  /* 0x7ff000000d1da812 */ /* 0x000fe400078ec0ff */
[----:B------:R-:W-:Y:S01]  /*1220*/  DMUL R22, R20, R12 ;  /* 0x0000000c14167228 */ /* 0x000fe20000000000 */
[----:B------:R-:W-:Y:S02]  /*1230*/  VIADD R30, R28, 0xffffffff ;  /* 0xffffffff1c1e7836 */ /* 0x000fe40000000000 */
[----:B------:R-:W-:-:S05]  /*1240*/  VIADD R17, R29, 0xffffffff ;  /* 0xffffffff1d117836 */ /* 0x000fca0000000000 */
[----:B------:R-:W-:Y:S01]  /*1250*/  DFMA R18, R22, -R2, R12 ;  /* 0x800000021612722b */ /* 0x000fe2000000000c */
[----:B------:R-:W-:-:S04]  /*1260*/  ISETP.GT.U32.AND P0, PT, R17, 0x7feffffe, PT ;  /* 0x7feffffe1100780c */ /* 0x000fc80003f04070 */
[----:B------:R-:W-:-:S03]  /*1270*/  ISETP.GT.U32.OR P0, PT, R30, 0x7feffffe, P0 ;  /* 0x7feffffe1e00780c */ /* 0x000fc60000704470 */
[----:B------:R-:W-:-:S10]  /*1280*/  DFMA R18, R20, R18, R22 ;  /* 0x000000121412722b */ /* 0x000fd40000000016 */
[----:B------:R-:W-:Y:S05]  /*1290*/  @P0 BRA `(.L_x_19) ;  /* 0x00000000006c0947 */ /* 0x000fea0003800000 */
[----:B------:R-:W-:-:S04]  /*12a0*/  LOP3.LUT R20, R9, 0x7ff00000, RZ, 0xc0, !PT ;  /* 0x7ff0000009147812 */ /* 0x000fc800078ec0ff */
[CC--:B------:R-:W-:Y:S02]  /*12b0*/  VIADDMNMX R10, R15.reuse, -R20.reuse, 0xb9600000, !PT ;  /* 0xb96000000f0a7446 */ /* 0x0c0fe40007800914 */
[----:B------:R-:W-:Y:S02]  /*12c0*/  ISETP.GE.U32.AND P0, PT, R15, R20, PT ;  /* 0x000000140f00720c */ /* 0x000fe40003f06070 */
[----:B------:R-:W-:Y:S02]  /*12d0*/  VIMNMX R10, PT, PT, R10, 0x46a00000, PT ;  /* 0x46a000000a0a7848 */ /* 0x000fe40003fe0100 */
[----:B------:R-:W-:-:S05]  /*12e0*/  SEL R15, R16, 0x63400000, !P0 ;  /* 0x63400000100f7807 */ /* 0x000fca0004000000 */
[----:B------:R-:W-:Y:S02]  /*12f0*/  IMAD.IADD R15, R10, 0x1, -R15 ;  /* 0x000000010a0f7824 */ /* 0x000fe400078e0a0f */
[----:B------:R-:W-:Y:S02]  /*1300*/  IMAD.MOV.U32 R10, RZ, RZ, RZ ;  /* 0x000000ffff0a7224 */ /* 0x000fe400078e00ff */
[----:B------:R-:W-:-:S06]  /*1310*/  VIADD R11, R15, 0x7fe00000 ;  /* 0x7fe000000f0b7836 */ /* 0x000fcc0000000000 */
[----:B------:R-:W-:-:S10]  /*1320*/  DMUL R16, R18, R10 ;  /* 0x0000000a12107228 */ /* 0x000fd40000000000 */
[----:B------:R-:W-:-:S13]  /*1330*/  FSETP.GTU.AND P0, PT, |R17|, 1.469367938527859385e-39, PT ;  /* 0x001000001100780b */ /* 0x000fda0003f0c200 */
[----:B------:R-:W-:Y:S05]  /*1340*/  @P0 BRA `(.L_x_20) ;  /* 0x0000000000940947 */ /* 0x000fea0003800000 */
[----:B------:R-:W-:Y:S01]  /*1350*/  DFMA R2, R18, -R2, R12 ;  /* 0x800000021202722b */ /* 0x000fe2000000000c */
[----:B------:R-:W-:-:S09]  /*1360*/  IMAD.MOV.U32 R10, RZ, RZ, RZ ;  /* 0x000000ffff0a7224 */ /* 0x000fd200078e00ff */
[C---:B------:R-:W-:Y:S02]  /*1370*/  FSETP.NEU.AND P0, PT, R3.reuse, RZ, PT ;  /* 0x000000ff0300720b */ /* 0x040fe40003f0d000 */
[----:B------:R-:W-:-:S04]  /*1380*/  LOP3.LUT R9, R3, 0x80000000, R9, 0x48, !PT ;  /* 0x8000000003097812 */ /* 0x000fc800078e4809 */
[----:B------:R-:W-:-:S07]  /*1390*/  LOP3.LUT R11, R9, R11, RZ, 0xfc, !PT ;  /* 0x0000000b090b7212 */ /* 0x000fce00078efcff */
[----:B------:R-:W-:Y:S05]  /*13a0*/  @!P0 BRA `(.L_x_20) ;  /* 0x00000000007c8947 */ /* 0x000fea0003800000 */
[----:B------:R-:W-:Y:S01]  /*13b0*/  IMAD.MOV R3, RZ, RZ, -R15 ;  /* 0x000000ffff037224 */ /* 0x000fe200078e0a0f */
[----:B------:R-:W-:Y:S01]  /*13c0*/  DMUL.RP R10, R18, R10 ;  /* 0x0000000a120a7228 */ /* 0x000fe20000008000 */
[----:B------:R-:W-:-:S06]  /*13d0*/  IMAD.MOV.U32 R2, RZ, RZ, RZ ;  /* 0x000000ffff027224 */ /* 0x000fcc00078e00ff */
[----:B------:R-:W-:-:S03]  /*13e0*/  DFMA R2, R16, -R2, R18 ;  /* 0x800000021002722b */ /* 0x000fc60000000012 */
[----:B------:R-:W-:-:S03]  /*13f0*/  LOP3.LUT R9, R11, R9, RZ, 0x3c, !PT ;  /* 0x000000090b097212 */ /* 0x000fc600078e3cff */
[----:B------:R-:W-:-:S04]  /*1400*/  IADD3 R2, PT, PT, -R15, -0x43300000, RZ ;  /* 0xbcd000000f027810 */ /* 0x000fc80007ffe1ff */
[----:B------:R-:W-:-:S04]  /*1410*/  FSETP.NEU.AND P0, PT, |R3|, R2, PT ;  /* 0x000000020300720b */ /* 0x000fc80003f0d200 */
[----:B------:R-:W-:Y:S02]  /*1420*/  FSEL R16, R10, R16, !P0 ;  /* 0x000000100a107208 */ /* 0x000fe40004000000 */
[----:B------:R-:W-:Y:S01]  /*1430*/  FSEL R17, R9, R17, !P0 ;  /* 0x0000001109117208 */ /* 0x000fe20004000000 */
[----:B------:R-:W-:Y:S06]  /*1440*/  BRA `(.L_x_20) ;  /* 0x0000000000547947 */ /* 0x000fec0003800000 */
.L_x_19:
[----:B------:R-:W-:-:S14]  /*1450*/  DSETP.NAN.AND P0, PT, R10, R10, PT ;  /* 0x0000000a0a00722a */ /* 0x000fdc0003f08000 */
[----:B------:R-:W-:Y:S05]  /*1460*/  @P0 BRA `(.L_x_21) ;  /* 0x0000000000440947 */ /* 0x000fea0003800000 */
[----:B------:R-:W-:-:S14]  /*1470*/  DSETP.NAN.AND P0, PT, R8, R8, PT ;  /* 0x000000080800722a */ /* 0x000fdc0003f08000 */
[----:B------:R-:W-:Y:S05]  /*1480*/  @P0 BRA `(.L_x_22) ;  /* 0x0000000000300947 */ /* 0x000fea0003800000 */
[----:B------:R-:W-:Y:S01]  /*1490*/  ISETP.NE.AND P0, PT, R29, R28, PT ;  /* 0x0000001c1d00720c */ /* 0x000fe20003f05270 */
[----:B------:R-:W-:Y:S02]  /*14a0*/  IMAD.MOV.U32 R16, RZ, RZ, 0x0 ;  /* 0x00000000ff107424 */ /* 0x000fe400078e00ff */
[----:B------:R-:W-:-:S10]  /*14b0*/  IMAD.MOV.U32 R17, RZ, RZ, -0x80000 ;  /* 0xfff80000ff117424 */ /* 0x000fd400078e00ff */
[----:B------:R-:W-:Y:S05]  /*14c0*/  @!P0 BRA `(.L_x_20) ;  /* 0x0000000000348947 */ /* 0x000fea0003800000 */
[----:B------:R-:W-:Y:S02]  /*14d0*/  ISETP.NE.AND P0, PT, R29, 0x7ff00000, PT ;  /* 0x7ff000001d00780c */ /* 0x000fe40003f05270 */
[----:B------:R-:W-:Y:S02]  /*14e0*/  LOP3.LUT R17, R11, 0x80000000, R9, 0x48, !PT ;  /* 0x800000000b117812 */ /* 0x000fe400078e4809 */
[----:B------:R-:W-:-:S13]  /*14f0*/  ISETP.EQ.OR P0, PT, R28, RZ, !P0 ;  /* 0x000000ff1c00720c */ /* 0x000fda0004702670 */
[----:B------:R-:W-:Y:S01]  /*1500*/  @P0 LOP3.LUT R2, R17, 0x7ff00000, RZ, 0xfc, !PT ;  /* 0x7ff0000011020812 */ /* 0x000fe200078efcff */
[----:B------:R-:W-:Y:S02]  /*1510*/  @!P0 IMAD.MOV.U32 R16, RZ, RZ, RZ ;  /* 0x000000ffff108224 */ /* 0x000fe400078e00ff */
[----:B------:R-:W-:Y:S02]  /*1520*/  @P0 IMAD.MOV.U32 R16, RZ, RZ, RZ ;  /* 0x000000ffff100224 */ /* 0x000fe400078e00ff */
[----:B------:R-:W-:Y:S01]  /*1530*/  @P0 IMAD.MOV.U32 R17, RZ, RZ, R2 ;  /* 0x000000ffff110224 */ /* 0x000fe200078e0002 */
[----:B------:R-:W-:Y:S06]  /*1540*/  BRA `(.L_x_20) ;  /* 0x0000000000147947 */ /* 0x000fec0003800000 */
.L_x_22:
[----:B------:R-:W-:Y:S01]  /*1550*/  LOP3.LUT R17, R9, 0x80000, RZ, 0xfc, !PT ;  /* 0x0008000009117812 */ /* 0x000fe200078efcff */
[----:B------:R-:W-:Y:S01]  /*1560*/  IMAD.MOV.U32 R16, RZ, RZ, R8 ;  /* 0x000000ffff107224 */ /* 0x000fe200078e0008 */
[----:B------:R-:W-:Y:S06]  /*1570*/  BRA `(.L_x_20) ;  /* 0x0000000000087947 */ /* 0x000fec0003800000 */
.L_x_21:
[----:B------:R-:W-:Y:S01]  /*1580*/  LOP3.LUT R17, R11, 0x80000, RZ, 0xfc, !PT ;  /* 0x000800000b117812 */ /* 0x000fe200078efcff */
[----:B------:R-:W-:-:S07]  /*1590*/  IMAD.MOV.U32 R16, RZ, RZ, R10 ;  /* 0x000000ffff107224 */ /* 0x000fce00078e000a */
.L_x_20:
[----:B------:R-:W-:Y:S05]  /*15a0*/  BSYNC.RECONVERGENT B1 ;  /* 0x0000000000017941 */ /* 0x000fea0003800200 */
.L_x_18:
[----:B------:R-:W-:Y:S02]  /*15b0*/  IMAD.MOV.U32 R15, RZ, RZ, 0x0 ;  /* 0x00000000ff0f7424 */ /* 0x000fe400078e00ff */
[----:B------:R-:W-:Y:S02]  /*15c0*/  IMAD.MOV.U32 R2, RZ, RZ, R16 ;  /* 0x000000ffff027224 */ /* 0x000fe400078e0010 */
[----:B------:R-:W-:Y:S01]  /*15d0*/  IMAD.MOV.U32 R3, RZ, RZ, R17 ;  /* 0x000000ffff037224 */ /* 0x000fe200078e0011 */
[----:B------:R-:W-:Y:S06]  /*15e0*/  RET.REL.NODEC R14 `(_Z10dft_kernelPN4cuda3std3__47complexIdEES4_j) ;  /* 0xffffffe80e847950 */ /* 0x000fec0003c3ffff */
        .type           $_Z10dft_kernelPN4cuda3std3__47complexIdEES4_j$__internal_trig_reduction_slowpathd,@function
        .size           $_Z10dft_kernelPN4cuda3std3__47complexIdEES4_j$__internal_trig_reduction_slowpathd,(.L_x_32 - $_Z10dft_kernelPN4cuda3std3__47complexIdEES4_j$__internal_trig_reduction_slowpathd)
$_Z10dft_kernelPN4cuda3std3__47complexIdEES4_j$__internal_trig_reduction_slowpathd:
[----:B------:R-:W-:Y:S01]  /*15f0*/  SHF.R.U32.HI R16, RZ, 0x14, R18 ;  /* 0x00000014ff107819 */ /* 0x000fe20000011612 */
[----:B------:R-:W-:Y:S02]  /*1600*/  IMAD.MOV.U32 R30, RZ, RZ, R8 ;  /* 0x000000ffff1e7224 */ /* 0x000fe400078e0008 */
[----:B------:R-:W-:Y:S01]  /*1610*/  IMAD.MOV.U32 R31, RZ, RZ, R18 ;  /* 0x000000ffff1f7224 */ /* 0x000fe200078e0012 */
[----:B------:R-:W-:Y:S01]  /*1620*/  LOP3.LUT R9, R16, 0x7ff, RZ, 0xc0, !PT ;  /* 0x000007ff10097812 */ /* 0x000fe200078ec0ff */
[----:B------:R-:W-:-:S03]  /*1630*/  IMAD.MOV.U32 R8, RZ, RZ, RZ ;  /* 0x000000ffff087224 */ /* 0x000fc600078e00ff */
[----:B------:R-:W-:-:S13]  /*1640*/  ISETP.NE.AND P0, PT, R9, 0x7ff, PT ;  /* 0x000007ff0900780c */ /* 0x000fda0003f05270 */
[----:B------:R-:W-:Y:S05]  /*1650*/  @!P0 BRA `(.L_x_23) ;  /* 0x0000000800488947 */ /* 0x000fea0003800000 */
[----:B------:R-:W-:Y:S01]  /*1660*/  VIADD R8, R9, 0xfffffc00 ;  /* 0xfffffc0009087836 */ /* 0x000fe20000000000 */
[----:B------:R-:W-:Y:S01]  /*1670*/  BSSY.RECONVERGENT B2, `(.L_x_24) ;  /* 0x000002f000027945 */ /* 0x000fe20003800200 */
[----:B------:R-:W-:-:S03]  /*1680*/  CS2R R12, SRZ ;  /* 0x00000000000c7805 */ /* 0x000fc6000001ff00 */
[----:B------:R-:W-:Y:S02]  /*1690*/  SHF.R.U32.HI R19, RZ, 0x6, R8 ;  /* 0x00000006ff137819 */ /* 0x000fe40000011608 */
[----:B------:R-:W-:Y:S02]  /*16a0*/  ISETP.GE.U32.AND P0, PT, R8, 0x80, PT ;  /* 0x000000800800780c */ /* 0x000fe40003f06070 */
[C---:B------:R-:W-:Y:S02]  /*16b0*/  IADD3 R14, PT, PT, -R19.reuse, 0x13, RZ ;  /* 0x00000013130e7810 */ /* 0x040fe40007ffe1ff */
[----:B------:R-:W-:Y:S02]  /*16c0*/  IADD3 R15, PT, PT, -R19, 0xf, RZ ;  /* 0x0000000f130f7810 */ /* 0x000fe40007ffe1ff */
[----:B------:R-:W-:-:S04]  /*16d0*/  SEL R14, R14, 0x12, P0 ;  /* 0x000000120e0e7807 */ /* 0x000fc80000000000 */
[----:B------:R-:W-:-:S13]  /*16e0*/  ISETP.GE.AND P0, PT, R15, R14, PT ;  /* 0x0000000e0f00720c */ /* 0x000fda0003f06270 */
[----:B------:R-:W-:Y:S05]  /*16f0*/  @P0 BRA `(.L_x_25) ;  /* 0x0000000000980947 */ /* 0x000fea0003800000 */
[----:B------:R-:W0:Y:S01]  /*1700*/  LDC.64 R8, c[0x0][0x358] ;  /* 0x0000d600ff087b82 */ /* 0x000e220000000a00 */
[C---:B------:R-:W-:Y:S01]  /*1710*/  SHF.L.U64.HI R23, R30.reuse, 0xb, R31 ;  /* 0x0000000b1e177819 */ /* 0x040fe2000001021f */
[----:B------:R-:W-:Y:S01]  /*1720*/  BSSY.RECONVERGENT B3, `(.L_x_26) ;  /* 0x0000022000037945 */ /* 0x000fe20003800200 */
[----:B------:R-:W-:Y:S01]  /*1730*/  IMAD.SHL.U32 R17, R30, 0x800, RZ ;  /* 0x000008001e117824 */ /* 0x000fe200078e00ff */
[----:B------:R-:W-:Y:S01]  /*1740*/  IADD3 R21, PT, PT, RZ, -R19, -R14 ;  /* 0x80000013ff157210 */ /* 0x000fe20007ffe80e */
[----:B------:R-:W-:Y:S01]  /*1750*/  IMAD.MOV.U32 R22, RZ, RZ, RZ ;  /* 0x000000ffff167224 */ /* 0x000fe200078e00ff */
[----:B------:R-:W-:Y:S02]  /*1760*/  CS2R R12, SRZ ;  /* 0x00000000000c7805 */ /* 0x000fe4000001ff00 */
[----:B------:R-:W-:-:S07]  /*1770*/  LOP3.LUT R23, R23, 0x80000000, RZ, 0xfc, !PT ;  /* 0x8000000017177812 */ /* 0x000fce00078efcff */
.L_x_27:
[----:B------:R-:W1:Y:S01]  /*1780*/  LDC.64 R10, c[0x4][0x10] ;  /* 0x01000400ff0a7b82 */ /* 0x000e620000000a00 */
[----:B0-----:R-:W-:Y:S02]  /*1790*/  R2UR UR10, R8 ;  /* 0x00000000080a72ca */ /* 0x001fe400000e0000 */
[----:B------:R-:W-:Y:S01]  /*17a0*/  R2UR UR11, R9 ;  /* 0x00000000090b72ca */ /* 0x000fe200000e0000 */
[----:B-1----:R-:W-:-:S12]  /*17b0*/  IMAD.WIDE R10, R15, 0x8, R10 ;  /* 0x000000080f0a7825 */ /* 0x002fd800078e020a */
[----:B------:R-:W2:Y:S01]  /*17c0*/  LDG.E.64.CONSTANT R10, desc[UR10][R10.64] ;  /* 0x0000000a0a0a7981 */ /* 0x000ea2000c1e9b00 */
[----:B------:R-:W-:Y:S02]  /*17d0*/  VIADD R21, R21, 0x1 ;  /* 0x0000000115157836 */ /* 0x000fe40000000000 */
[----:B------:R-:W-:Y:S02]  /*17e0*/  VIADD R15, R15, 0x1 ;  /* 0x000000010f0f7836 */ /* 0x000fe40000000000 */
[----:B--2---:R-:W-:-:S04]  /*17f0*/  IMAD.WIDE.U32 R12, P2, R10, R17, R12 ;  /* 0x000000110a0c7225 */ /* 0x004fc8000784000c */
[----:B------:R-:W-:Y:S02]  /*1800*/  IMAD R31, R10, R23, RZ ;  /* 0x000000170a1f7224 */ /* 0x000fe400078e02ff */
[CC--:B------:R-:W-:Y:S02]  /*1810*/  IMAD R30, R11.reuse, R17.reuse, RZ ;  /* 0x000000110b1e7224 */ /* 0x0c0fe400078e02ff */
[----:B------:R-:W-:Y:S01]  /*1820*/  IMAD.HI.U32 R33, R11, R17, RZ ;  /* 0x000000110b217227 */ /* 0x000fe200078e00ff */
[----:B------:R-:W-:-:S03]  /*1830*/  IADD3 R13, P0, PT, R31, R13, RZ ;  /* 0x0000000d1f0d7210 */ /* 0x000fc60007f1e0ff */
[----:B------:R-:W-:Y:S01]  /*1840*/  IMAD R31, R22, 0x8, R1 ;  /* 0x00000008161f7824 */ /* 0x000fe200078e0201 */
[----:B------:R-:W-:Y:S01]  /*1850*/  IADD3 R13, P1, PT, R30, R13, RZ ;  /* 0x0000000d1e0d7210 */ /* 0x000fe20007f3e0ff */
[----:B------:R-:W-:-:S04]  /*1860*/  IMAD.HI.U32 R30, R10, R23, RZ ;  /* 0x000000170a1e7227 */ /* 0x000fc800078e00ff */
[----:B------:R-:W-:Y:S01]  /*1870*/  IMAD.X R10, RZ, RZ, R30, P2 ;  /* 0x000000ffff0a7224 */ /* 0x000fe200010e061e */
[----:B------:R0:W-:Y:S01]  /*1880*/  STL.64 [R31], R12 ;  /* 0x0000000c1f007387 */ /* 0x0001e20000100a00 */
[----:B------:R-:W-:-:S03]  /*1890*/  IMAD.HI.U32 R30, R11, R23, RZ ;  /* 0x000000170b1e7227 */ /* 0x000fc600078e00ff */
[----:B------:R-:W-:Y:S01]  /*18a0*/  IADD3.X R10, P0, PT, R33, R10, RZ, P0, !PT ;  /* 0x0000000a210a7210 */ /* 0x000fe2000071e4ff */
[----:B------:R-:W-:Y:S02]  /*18b0*/  IMAD R11, R11, R23, RZ ;  /* 0x000000170b0b7224 */ /* 0x000fe400078e02ff */
[----:B------:R-:W-:-:S03]  /*18c0*/  VIADD R22, R22, 0x1 ;  /* 0x0000000116167836 */ /* 0x000fc60000000000 */
[----:B------:R-:W-:Y:S01]  /*18d0*/  IADD3.X R11, P1, PT, R11, R10, RZ, P1, !PT ;  /* 0x0000000a0b0b7210 */ /* 0x000fe20000f3e4ff */
[----:B------:R-:W-:Y:S01]  /*18e0*/  IMAD.X R10, RZ, RZ, R30, P0 ;  /* 0x000000ffff0a7224 */ /* 0x000fe200000e061e */
[----:B------:R-:W-:-:S03]  /*18f0*/  ISETP.NE.AND P0, PT, R21, -0xf, PT ;  /* 0xfffffff11500780c */ /* 0x000fc60003f05270 */
[----:B------:R-:W-:Y:S02]  /*1900*/  IMAD.X R10, RZ, RZ, R10, P1 ;  /* 0x000000ffff0a7224 */ /* 0x000fe400008e060a */
[----:B0-----:R-:W-:Y:S02]  /*1910*/  IMAD.MOV.U32 R12, RZ, RZ, R11 ;  /* 0x000000ffff0c7224 */ /* 0x001fe400078e000b */
[----:B------:R-:W-:-:S06]  /*1920*/  IMAD.MOV.U32 R13, RZ, RZ, R10 ;  /* 0x000000ffff0d7224 */ /* 0x000fcc00078e000a */
[----:B------:R-:W-:Y:S05]  /*1930*/  @P0 BRA `(.L_x_27) ;  /* 0xfffffffc00900947 */ /* 0x000fea000383ffff */
[----:B------:R-:W-:Y:S05]  /*1940*/  BSYNC.RECONVERGENT B3 ;  /* 0x0000000000037941 */ /* 0x000fea0003800200 */
.L_x_26:
[----:B------:R-:W-:-:S07]  /*1950*/  IMAD.MOV.U32 R15, RZ, RZ, R14 ;  /* 0x000000ffff0f7224 */ /* 0x000fce00078e000e */
.L_x_25:
[----:B------:R-:W-:Y:S05]  /*1960*/  BSYNC.RECONVERGENT B2 ;  /* 0x0000000000027941 */ /* 0x000fea0003800200 */
.L_x_24:
[----:B------:R-:W-:Y:S01]  /*1970*/  LOP3.LUT P0, R31, R16, 0x3f, RZ, 0xc0, !PT ;  /* 0x0000003f101f7812 */ /* 0x000fe2000780c0ff */
[----:B------:R-:W-:-:S04]  /*1980*/  IMAD.IADD R8, R19, 0x1, R15 ;  /* 0x0000000113087824 */ /* 0x000fc800078e020f */
[----:B------:R-:W-:-:S05]  /*1990*/  IMAD.U32 R33, R8, 0x8, R1 ;  /* 0x0000000808217824 */ /* 0x000fca00078e0001 */
[----:B------:R0:W-:Y:S04]  /*19a0*/  STL.64 [R33+-0x78], R12 ;  /* 0xffff880c21007387 */ /* 0x0001e80000100a00 */
[----:B------:R-:W2:Y:S04]  /*19b0*/  @P0 LDL.64 R16, [R1+0x8] ;  /* 0x0000080001100983 */ /* 0x000ea80000100a00 */
[----:B------:R-:W3:Y:S04]  /*19c0*/  LDL.64 R10, [R1+0x10] ;  /* 0x00001000010a7983 */ /* 0x000ee80000100a00 */
[----:B------:R-:W4:Y:S01]  /*19d0*/  LDL.64 R8, [R1+0x18] ;  /* 0x0000180001087983 */ /* 0x000f220000100a00 */
[----:B------:R-:W-:Y:S01]  /*19e0*/  @P0 LOP3.LUT R14, R31, 0x3f, RZ, 0x3c, !PT ;  /* 0x0000003f1f0e0812 */ /* 0x000fe200078e3cff */
[----:B------:R-:W-:Y:S01]  /*19f0*/  BSSY.RECONVERGENT B2, `(.L_x_28) ;  /* 0x0000034000027945 */ /* 0x000fe20003800200 */
[----:B--2---:R-:W-:-:S02]  /*1a00*/  @P0 SHF.R.U64 R15, R16, 0x1, R17 ;  /* 0x00000001100f0819 */ /* 0x004fc40000001211 */
[----:B------:R-:W-:Y:S02]  /*1a10*/  @P0 SHF.R.U32.HI R17, RZ, 0x1, R17 ;  /* 0x00000001ff110819 */ /* 0x000fe40000011611 */
[CC--:B---3--:R-:W-:Y:S02]  /*1a20*/  @P0 SHF.L.U32 R19, R10.reuse, R31.reuse, RZ ;  /* 0x0000001f0a130219 */ /* 0x0c8fe400000006ff */
[----:B0-----:R-:W-:Y:S02]  /*1a30*/  @P0 SHF.R.U64 R12, R15, R14, R17 ;  /* 0x0000000e0f0c0219 */ /* 0x001fe40000001211 */
[--C-:B------:R-:W-:Y:S02]  /*1a40*/  @P0 SHF.R.U32.HI R23, RZ, 0x1, R11.reuse ;  /* 0x00000001ff170819 */ /* 0x100fe4000001160b */
[C-C-:B------:R-:W-:Y:S02]  /*1a50*/  @P0 SHF.R.U64 R21, R10.reuse, 0x1, R11.reuse ;  /* 0x000000010a150819 */ /* 0x140fe4000000120b */
[----:B------:R-:W-:-:S02]  /*1a60*/  @P0 SHF.L.U64.HI R16, R10, R31, R11 ;  /* 0x0000001f0a100219 */ /* 0x000fc4000001020b */
[----:B------:R-:W-:Y:S02]  /*1a70*/  @P0 SHF.R.U32.HI R13, RZ, R14, R17 ;  /* 0x0000000eff0d0219 */ /* 0x000fe40000011611 */
[----:B------:R-:W-:Y:S02]  /*1a80*/  @P0 LOP3.LUT R10, R19, R12, RZ, 0xfc, !PT ;  /* 0x0000000c130a0212 */ /* 0x000fe400078efcff */
[----:B----4-:R-:W-:Y:S02]  /*1a90*/  @P0 SHF.L.U32 R15, R8, R31, RZ ;  /* 0x0000001f080f0219 */ /* 0x010fe400000006ff */
[----:B------:R-:W-:Y:S01]  /*1aa0*/  @P0 SHF.R.U64 R22, R21, R14, R23 ;  /* 0x0000000e15160219 */ /* 0x000fe20000001217 */
[----:B------:R-:W-:Y:S01]  /*1ab0*/  IMAD.SHL.U32 R12, R10, 0x4, RZ ;  /* 0x000000040a0c7824 */ /* 0x000fe200078e00ff */
[----:B------:R-:W-:Y:S02]  /*1ac0*/  @P0 LOP3.LUT R11, R16, R13, RZ, 0xfc, !PT ;  /* 0x0000000d100b0212 */ /* 0x000fe400078efcff */
[----:B------:R-:W-:-:S02]  /*1ad0*/  @P0 SHF.L.U64.HI R31, R8, R31, R9 ;  /* 0x0000001f081f0219 */ /* 0x000fc40000010209 */
[----:B------:R-:W-:Y:S02]  /*1ae0*/  @P0 LOP3.LUT R8, R15, R22, RZ, 0xfc, !PT ;  /* 0x000000160f080212 */ /* 0x000fe400078efcff */
[----:B------:R-:W-:Y:S02]  /*1af0*/  @P0 SHF.R.U32.HI R14, RZ, R14, R23 ;  /* 0x0000000eff0e0219 */ /* 0x000fe40000011617 */
[----:B------:R-:W-:Y:S02]  /*1b00*/  SHF.L.U64.HI R16, R10, 0x2, R11 ;  /* 0x000000020a107819 */ /* 0x000fe4000001020b */
[----:B------:R-:W-:Y:S02]  /*1b10*/  SHF.L.W.U32.HI R10, R11, 0x2, R8 ;  /* 0x000000020b0a7819 */ /* 0x000fe40000010e08 */
[----:B------:R-:W-:Y:S02]  /*1b20*/  @P0 LOP3.LUT R9, R31, R14, RZ, 0xfc, !PT ;  /* 0x0000000e1f090212 */ /* 0x000fe400078efcff */
[----:B------:R-:W-:-:S02]  /*1b30*/  IADD3 RZ, P0, PT, RZ, -R12, RZ ;  /* 0x8000000cffff7210 */ /* 0x000fc40007f1e0ff */
[----:B------:R-:W-:Y:S02]  /*1b40*/  LOP3.LUT R11, RZ, R16, RZ, 0x33, !PT ;  /* 0x00000010ff0b7212 */ /* 0x000fe400078e33ff */
[----:B------:R-:W-:Y:S02]  /*1b50*/  SHF.L.W.U32.HI R8, R8, 0x2, R9 ;  /* 0x0000000208087819 */ /* 0x000fe40000010e09 */
[----:B------:R-:W-:Y:S02]  /*1b60*/  LOP3.LUT R14, RZ, R10, RZ, 0x33, !PT ;  /* 0x0000000aff0e7212 */ /* 0x000fe400078e33ff */
[----:B------:R-:W-:Y:S02]  /*1b70*/  IADD3.X R13, P0, PT, RZ, R11, RZ, P0, !PT ;  /* 0x0000000bff0d7210 */ /* 0x000fe4000071e4ff */
[----:B------:R-:W-:Y:S02]  /*1b80*/  LOP3.LUT R11, RZ, R8, RZ, 0x33, !PT ;  /* 0x00000008ff0b7212 */ /* 0x000fe400078e33ff */
[----:B------:R-:W-:-:S02]  /*1b90*/  IADD3.X R15, P1, PT, RZ, R14, RZ, P0, !PT ;  /* 0x0000000eff0f7210 */ /* 0x000fc4000073e4ff */
[----:B------:R-:W-:-:S03]  /*1ba0*/  ISETP.GT.U32.AND P2, PT, R10, -0x1, PT ;  /* 0xffffffff0a00780c */ /* 0x000fc60003f44070 */
[----:B------:R-:W-:Y:S01]  /*1bb0*/  IMAD.X R11, RZ, RZ, R11, P1 ;  /* 0x000000ffff0b7224 */ /* 0x000fe200008e060b */
[----:B------:R-:W-:-:S04]  /*1bc0*/  ISETP.GT.AND.EX P0, PT, R8, -0x1, PT, P2 ;  /* 0xffffffff0800780c */ /* 0x000fc80003f04320 */
[----:B------:R-:W-:Y:S02]  /*1bd0*/  SEL R11, R8, R11, P0 ;  /* 0x0000000b080b7207 */ /* 0x000fe40000000000 */
[----:B------:R-:W-:Y:S02]  /*1be0*/  SEL R17, R10, R15, P0 ;  /* 0x0000000f0a117207 */ /* 0x000fe40000000000 */
[----:B------:R-:W-:Y:S02]  /*1bf0*/  ISETP.NE.U32.AND P1, PT, R11, RZ, PT ;  /* 0x000000ff0b00720c */ /* 0x000fe40003f25070 */
[----:B------:R-:W-:Y:S02]  /*1c00*/  SEL R13, R16, R13, P0 ;  /* 0x0000000d100d7207 */ /* 0x000fe40000000000 */
[----:B------:R-:W-:Y:S01]  /*1c10*/  SEL R14, R17, R11, !P1 ;  /* 0x0000000b110e7207 */ /* 0x000fe20004800000 */
[----:B------:R-:W-:-:S05]  /*1c20*/  @!P0 IMAD.MOV R12, RZ, RZ, -R12 ;  /* 0x000000ffff0c8224 */ /* 0x000fca00078e0a0c */
[----:B------:R-:W0:Y:S02]  /*1c30*/  FLO.U32 R14, R14 ;  /* 0x0000000e000e7300 */ /* 0x000e2400000e0000 */
[C---:B0-----:R-:W-:Y:S02]  /*1c40*/  IADD3 R15, PT, PT, -R14.reuse, 0x1f, RZ ;  /* 0x0000001f0e0f7810 */ /* 0x041fe40007ffe1ff */
[----:B------:R-:W-:-:S03]  /*1c50*/  IADD3 R10, PT, PT, -R14, 0x3f, RZ ;  /* 0x0000003f0e0a7810 */ /* 0x000fc60007ffe1ff */
[----:B------:R-:W-:-:S05]  /*1c60*/  @P1 IMAD.MOV R10, RZ, RZ, R15 ;  /* 0x000000ffff0a1224 */ /* 0x000fca00078e020f */
[----:B------:R-:W-:-:S13]  /*1c70*/  ISETP.NE.AND P1, PT, R10, RZ, PT ;  /* 0x000000ff0a00720c */ /* 0x000fda0003f25270 */
[----:B------:R-:W-:Y:S05]  /*1c80*/  @!P1 BRA `(.L_x_29) ;  /* 0x0000000000289947 */ /* 0x000fea0003800000 */
[--C-:B------:R-:W-:Y:S02]  /*1c90*/  SHF.R.U64 R14, R12, 0x1, R13.reuse ;  /* 0x000000010c0e7819 */ /* 0x100fe4000000120d */
[C---:B------:R-:W-:Y:S02]  /*1ca0*/  LOP3.LUT R12, R10.reuse, 0x3f, RZ, 0xc0, !PT ;  /* 0x0000003f0a0c7812 */ /* 0x040fe400078ec0ff */
[----:B------:R-:W-:Y:S02]  /*1cb0*/  SHF.R.U32.HI R16, RZ, 0x1, R13 ;  /* 0x00000001ff107819 */ /* 0x000fe4000001160d */
[----:B------:R-:W-:Y:S02]  /*1cc0*/  LOP3.LUT R13, R10, 0x3f, RZ, 0xc, !PT ;  /* 0x0000003f0a0d7812 */ /* 0x000fe400078e0cff */
[CC--:B------:R-:W-:Y:S02]  /*1cd0*/  SHF.L.U64.HI R22, R17.reuse, R12.reuse, R11 ;  /* 0x0000000c11167219 */ /* 0x0c0fe4000001020b */
[----:B------:R-:W-:-:S02]  /*1ce0*/  SHF.L.U32 R12, R17, R12, RZ ;  /* 0x0000000c110c7219 */ /* 0x000fc400000006ff */
[-CC-:B------:R-:W-:Y:S02]  /*1cf0*/  SHF.R.U64 R11, R14, R13.reuse, R16.reuse ;  /* 0x0000000d0e0b7219 */ /* 0x180fe40000001210 */
[----:B------:R-:W-:Y:S02]  /*1d00*/  SHF.R.U32.HI R13, RZ, R13, R16 ;  /* 0x0000000dff0d7219 */ /* 0x000fe40000011610 */
[----:B------:R-:W-:Y:S02]  /*1d10*/  LOP3.LUT R17, R12, R11, RZ, 0xfc, !PT ;  /* 0x0000000b0c117212 */ /* 0x000fe400078efcff */
[----:B------:R-:W-:-:S07]  /*1d20*/  LOP3.LUT R11, R22, R13, RZ, 0xfc, !PT ;  /* 0x0000000d160b7212 */ /* 0x000fce00078efcff */
.L_x_29:
[----:B------:R-:W-:Y:S05]  /*1d30*/  BSYNC.RECONVERGENT B2 ;  /* 0x0000000000027941 */ /* 0x000fea0003800200 */
.L_x_28:
[----:B------:R-:W-:-:S04]  /*1d40*/  IMAD.WIDE.U32 R14, R17, 0x2168c235, RZ ;  /* 0x2168c235110e7825 */ /* 0x000fc800078e00ff */
[----:B------:R-:W-:Y:S01]  /*1d50*/  IMAD.MOV.U32 R12, RZ, RZ, R15 ;  /* 0x000000ffff0c7224 */ /* 0x000fe200078e000f */
[----:B------:R-:W-:Y:S01]  /*1d60*/  IADD3 RZ, P1, PT, R14, R14, RZ ;  /* 0x0000000e0eff7210 */ /* 0x000fe20007f3e0ff */
[----:B------:R-:W-:Y:S02]  /*1d70*/  IMAD.MOV.U32 R13, RZ, RZ, RZ ;  /* 0x000000ffff0d7224 */ /* 0x000fe400078e00ff */
[----:B------:R-:W-:-:S04]  /*1d80*/  IMAD.HI.U32 R15, R11, -0x36f0255e, RZ ;  /* 0xc90fdaa20b0f7827 */ /* 0x000fc800078e00ff */
[----:B------:R-:W-:-:S04]  /*1d90*/  IMAD.WIDE.U32 R12, R17, -0x36f0255e, R12 ;  /* 0xc90fdaa2110c7825 */ /* 0x000fc800078e000c */
[C---:B------:R-:W-:Y:S02]  /*1da0*/  IMAD R17, R11.reuse, -0x36f0255e, RZ ;  /* 0xc90fdaa20b117824 */ /* 0x040fe400078e02ff */
[----:B------:R-:W-:-:S04]  /*1db0*/  IMAD.WIDE.U32 R12, P2, R11, 0x2168c235, R12 ;  /* 0x2168c2350b0c7825 */ /* 0x000fc8000784000c */
[----:B------:R-:W-:Y:S01]  /*1dc0*/  IMAD.X R11, RZ, RZ, R15, P2 ;  /* 0x000000ffff0b7224 */ /* 0x000fe200010e060f */
[----:B------:R-:W-:Y:S02]  /*1dd0*/  IADD3 R13, P2, PT, R17, R13, RZ ;  /* 0x0000000d110d7210 */ /* 0x000fe40007f5e0ff */
[----:B------:R-:W-:Y:S02]  /*1de0*/  IADD3.X RZ, P1, PT, R12, R12, RZ, P1, !PT ;  /* 0x0000000c0cff7210 */ /* 0x000fe40000f3e4ff */
[C---:B------:R-:W-:Y:S01]  /*1df0*/  ISETP.GT.U32.AND P3, PT, R13.reuse, RZ, PT ;  /* 0x000000ff0d00720c */ /* 0x040fe20003f64070 */
[----:B------:R-:W-:Y:S01]  /*1e00*/  IMAD.X R11, RZ, RZ, R11, P2 ;  /* 0x000000ffff0b7224 */ /* 0x000fe200010e060b */
[----:B------:R-:W-:-:S04]  /*1e10*/  IADD3.X R12, P2, PT, R13, R13, RZ, P1, !PT ;  /* 0x0000000d0d0c7210 */ /* 0x000fc80000f5e4ff */
[C---:B------:R-:W-:Y:S01]  /*1e20*/  ISETP.GT.AND.EX P1, PT, R11.reuse, RZ, PT, P3 ;  /* 0x000000ff0b00720c */ /* 0x040fe20003f24330 */
[----:B------:R-:W-:-:S03]  /*1e30*/  IMAD.X R14, R11, 0x1, R11, P2 ;  /* 0x000000010b0e7824 */ /* 0x000fc600010e060b */
[----:B------:R-:W-:Y:S02]  /*1e40*/  SEL R12, R12, R13, P1 ;  /* 0x0000000d0c0c7207 */ /* 0x000fe40000800000 */
[----:B------:R-:W-:Y:S02]  /*1e50*/  SEL R13, R14, R11, P1 ;  /* 0x0000000b0e0d7207 */ /* 0x000fe40000800000 */
[----:B------:R-:W-:Y:S02]  /*1e60*/  IADD3 R12, P2, PT, R12, 0x1, RZ ;  /* 0x000000010c0c7810 */ /* 0x000fe40007f5e0ff */
[----:B------:R-:W-:Y:S02]  /*1e70*/  SEL R15, RZ, 0xffffffff, !P1 ;  /* 0xffffffffff0f7807 */ /* 0x000fe40004800000 */
[----:B------:R-:W-:Y:S01]  /*1e80*/  LOP3.LUT P1, R11, R18, 0x80000000, RZ, 0xc0, !PT ;  /* 0x80000000120b7812 */ /* 0x000fe2000782c0ff */
[----:B------:R-:W-:Y:S02]  /*1e90*/  IMAD.X R13, RZ, RZ, R13, P2 ;  /* 0x000000ffff0d7224 */ /* 0x000fe400010e060d */
[----:B------:R-:W-:Y:S01]  /*1ea0*/  IMAD.IADD R10, R15, 0x1, -R10 ;  /* 0x000000010f0a7824 */ /* 0x000fe200078e0a0a */
[----:B------:R-:W-:-:S02]  /*1eb0*/  SHF.R.U32.HI R15, RZ, 0x1e, R9 ;  /* 0x0000001eff0f7819 */ /* 0x000fc40000011609 */
[----:B------:R-:W-:Y:S01]  /*1ec0*/  SHF.R.U64 R12, R12, 0xa, R13 ;  /* 0x0000000a0c0c7819 */ /* 0x000fe2000000120d */
[----:B------:R-:W-:Y:S01]  /*1ed0*/  IMAD.SHL.U32 R10, R10, 0x100000, RZ ;  /* 0x001000000a0a7824 */ /* 0x000fe200078e00ff */
[----:B------:R-:W-:Y:S02]  /*1ee0*/  LEA.HI R8, R8, R15, RZ, 0x1 ;  /* 0x0000000f08087211 */ /* 0x000fe400078f08ff */
[----:B------:R-:W-:Y:S02]  /*1ef0*/  IADD3 R12, P2, PT, R12, 0x1, RZ ;  /* 0x000000010c0c7810 */ /* 0x000fe40007f5e0ff */
[----:B------:R-:W-:Y:S01]  /*1f00*/  @!P0 LOP3.LUT R11, R11, 0x80000000, RZ, 0x3c, !PT ;  /* 0x800000000b0b8812 */ /* 0x000fe200078e3cff */
[----:B------:R-:W-:Y:S01]  /*1f10*/  @P1 IMAD.MOV R8, RZ, RZ, -R8 ;  /* 0x000000ffff081224 */ /* 0x000fe200078e0a08 */
[----:B------:R-:W-:-:S04]  /*1f20*/  LEA.HI.X R13, R13, RZ, RZ, 0x16, P2 ;  /* 0x000000ff0d0d7211 */ /* 0x000fc800010fb4ff */
[--C-:B------:R-:W-:Y:S02]  /*1f30*/  SHF.R.U64 R12, R12, 0x1, R13.reuse ;  /* 0x000000010c0c7819 */ /* 0x100fe4000000120d */
[----:B------:R-:W-:Y:S02]  /*1f40*/  SHF.R.U32.HI R9, RZ, 0x1, R13 ;  /* 0x00000001ff097819 */ /* 0x000fe4000001160d */
[----:B------:R-:W-:-:S04]  /*1f50*/  IADD3 R30, P2, P3, RZ, RZ, R12 ;  /* 0x000000ffff1e7210 */ /* 0x000fc80007b5e00c */
[----:B------:R-:W-:-:S04]  /*1f60*/  IADD3.X R10, PT, PT, R10, 0x3fe00000, R9, P2, P3 ;  /* 0x3fe000000a0a7810 */ /* 0x000fc800017e6409 */
[----:B------:R-:W-:-:S07]  /*1f70*/  LOP3.LUT R31, R10, R11, RZ, 0xfc, !PT ;  /* 0x0000000b0a1f7212 */ /* 0x000fce00078efcff */
.L_x_23:
[----:B------:R-:W-:-:S04]  /*1f80*/  IMAD.MOV.U32 R21, RZ, RZ, 0x0 ;  /* 0x00000000ff157424 */ /* 0x000fc800078e00ff */
[----:B------:R-:W-:Y:S05]  /*1f90*/  RET.REL.NODEC R20 `(_Z10dft_kernelPN4cuda3std3__47complexIdEES4_j) ;  /* 0xffffffe014187950 */ /* 0x000fea0003c3ffff */
.L_x_30:
        /* <DEDUP_REMOVED lines=14> */
.L_x_32:


//--------------------- .nv.global.init           --------------------------
	.section	.nv.global.init,"aw",@progbits
	.align	16
.nv.global.init:
	.type		__cudart_sin_cos_coeffs,@object
	.size		__cudart_sin_cos_coeffs,(__cudart_i2opi_d - __cudart_sin_cos_coeffs)
__cudart_sin_cos_coeffs:
        /*0000*/ 	.byte	0x46, 0xd2, 0xb0, 0x2c, 0xf1, 0xe5, 0x5a, 0xbe, 0x92, 0xe3, 0xac, 0x69, 0xe3, 0x1d, 0xc7, 0x3e
        /*0010*/ 	.byte	0xa1, 0x62, 0xdb, 0x19, 0xa0, 0x01, 0x2a, 0xbf, 0x18, 0x08, 0x11, 0x11, 0x11, 0x11, 0x81, 0x3f
        /*0020*/ 	.byte	0x54, 0x55, 0x55, 0x55, 0x55, 0x55, 0xc5, 0xbf, 0x00, 0x00, 0x00, 0x00, 0x00, 0x00, 0x00, 0x00
        /*0030*/ 	.byte	0x00, 0x00, 0x00, 0x00, 0x00, 0x00, 0x00, 0x00, 0x64, 0x81, 0xfd, 0x20, 0x83, 0xff, 0xa8, 0xbd
        /*0040*/ 	.byte	0x28, 0x85, 0xef, 0xc1, 0xa7, 0xee, 0x21, 0x3e, 0xd9, 0xe6, 0x06, 0x8e, 0x4f, 0x7e, 0x92, 0xbe
        /*0050*/ 	.byte	0xe9, 0xbc, 0xdd, 0x19, 0xa0, 0x01, 0xfa, 0x3e, 0x47, 0x5d, 0xc1, 0x16, 0x6c, 0xc1, 0x56, 0xbf
        /*0060*/ 	.byte	0x51, 0x55, 0x55, 0x55, 0x55, 0x55, 0xa5, 0x3f, 0x00, 0x00, 0x00, 0x00, 0x00, 0x00, 0xe0, 0xbf
        /*0070*/ 	.byte	0x00, 0x00, 0x00, 0x00, 0x00, 0x00, 0xf0, 0x3f, 0x00, 0x00, 0x00, 0x00, 0x00, 0x00, 0x00, 0x00
	.type		__cudart_i2opi_d,@object
	.size		__cudart_i2opi_d,(.L_2 - __cudart_i2opi_d)
__cudart_i2opi_d:
        /* <DEDUP_REMOVED lines=9> */
.L_2:


//--------------------- .nv.shared.reserved.0     --------------------------
	.section	.nv.shared.reserved.0,"aw",@nobits
	.weak		__nv_reservedSMEM_offset_0_alias
	.size		__nv_reservedSMEM_offset_0_alias, 0, 64
	.other		__nv_reservedSMEM_offset_0_alias,@"STO_CUDA_RESERVED_SHARED STV_DEFAULT"
__nv_reservedSMEM_offset_0_alias:
	.zero		0
	.zero		64


//--------------------- .nv.global                --------------------------
	.section	.nv.global,"aw",@nobits
.nv.global:
	.type		_ZN34_INTERNAL_11f8fb4f_4_k_cu_fc6160f04cuda3std6ranges3__45__cpo4swapE,@object
	.size		_ZN34_INTERNAL_11f8fb4f_4_k_cu_fc6160f04cuda3std6ranges3__45__cpo4swapE,(_ZN34_INTERNAL_11f8fb4f_4_k_cu_fc6160f04cuda3std6ranges3__45__cpo9iter_moveE - _ZN34_INTERNAL_11f8fb4f_4_k_cu_fc6160f04cuda3std6ranges3__45__cpo4swapE)
_ZN34_INTERNAL_11f8fb4f_4_k_cu_fc6160f04cuda3std6ranges3__45__cpo4swapE:
	.zero		1
	.type		_ZN34_INTERNAL_11f8fb4f_4_k_cu_fc6160f04cuda3std6ranges3__45__cpo9iter_moveE,@object
	.size		_ZN34_INTERNAL_11f8fb4f_4_k_cu_fc6160f04cuda3std6ranges3__45__cpo9iter_moveE,(.L_1 - _ZN34_INTERNAL_11f8fb4f_4_k_cu_fc6160f04cuda3std6ranges3__45__cpo9iter_moveE)
_ZN34_INTERNAL_11f8fb4f_4_k_cu_fc6160f04cuda3std6ranges3__45__cpo9iter_moveE:
	.zero		1
.L_1:


//--------------------- .nv.constant0._Z16butterfly_kernelv --------------------------
	.section	.nv.constant0._Z16butterfly_kernelv,"a",@progbits
	.sectionflags	@""
	.align	4
.nv.constant0._Z16butterfly_kernelv:
	.zero		896


//--------------------- .nv.constant0._Z19bit_reversal_kernelv --------------------------
	.section	.nv.constant0._Z19bit_reversal_kernelv,"a",@progbits
	.sectionflags	@""
	.align	4
.nv.constant0._Z19bit_reversal_kernelv:
	.zero		896


//--------------------- .nv.constant0._Z10dft_kernelPN4cuda3std3__47complexIdEES4_j --------------------------
	.section	.nv.constant0._Z10dft_kernelPN4cuda3std3__47complexIdEES4_j,"a",@progbits
	.sectionflags	@""
	.align	4
.nv.constant0._Z10dft_kernelPN4cuda3std3__47complexIdEES4_j:
	.zero		916


//--------------------- SYMBOLS --------------------------

	.type		.nv.reservedSmem.offset0,@object
	.size		.nv.reservedSmem.offset0,0x4
